//
// Generated by NVIDIA NVVM Compiler
//
// Compiler Build ID: CL-36424714
// Cuda compilation tools, release 13.0, V13.0.88
// Based on NVVM 20.0.0
//

.version 9.0
.target sm_100
.address_size 64

	// .globl	_Z10mysgemm_v3ILi128ELi128ELi8ELi8ELi8EEviiifPfS0_fS0_
// _ZZ10mysgemm_v3ILi128ELi128ELi8ELi8ELi8EEviiifPfS0_fS0_E2As has been demoted
// _ZZ10mysgemm_v3ILi128ELi128ELi8ELi8ELi8EEviiifPfS0_fS0_E2Bs has been demoted

.visible .entry _Z10mysgemm_v3ILi128ELi128ELi8ELi8ELi8EEviiifPfS0_fS0_(
	.param .u32 _Z10mysgemm_v3ILi128ELi128ELi8ELi8ELi8EEviiifPfS0_fS0__param_0,
	.param .u32 _Z10mysgemm_v3ILi128ELi128ELi8ELi8ELi8EEviiifPfS0_fS0__param_1,
	.param .u32 _Z10mysgemm_v3ILi128ELi128ELi8ELi8ELi8EEviiifPfS0_fS0__param_2,
	.param .f32 _Z10mysgemm_v3ILi128ELi128ELi8ELi8ELi8EEviiifPfS0_fS0__param_3,
	.param .u64 .ptr .align 1 _Z10mysgemm_v3ILi128ELi128ELi8ELi8ELi8EEviiifPfS0_fS0__param_4,
	.param .u64 .ptr .align 1 _Z10mysgemm_v3ILi128ELi128ELi8ELi8ELi8EEviiifPfS0_fS0__param_5,
	.param .f32 _Z10mysgemm_v3ILi128ELi128ELi8ELi8ELi8EEviiifPfS0_fS0__param_6,
	.param .u64 .ptr .align 1 _Z10mysgemm_v3ILi128ELi128ELi8ELi8ELi8EEviiifPfS0_fS0__param_7
)
{
	.reg .pred 	%p<3>;
	.reg .b32 	%r<78>;
	.reg .b32 	%f<1103>;
	.reg .b64 	%rd<68>;
	// demoted variable
	.shared .align 4 .b8 _ZZ10mysgemm_v3ILi128ELi128ELi8ELi8ELi8EEviiifPfS0_fS0_E2As[4096];
	// demoted variable
	.shared .align 4 .b8 _ZZ10mysgemm_v3ILi128ELi128ELi8ELi8ELi8EEviiifPfS0_fS0_E2Bs[4096];
	ld.param.u32 	%r5, [_Z10mysgemm_v3ILi128ELi128ELi8ELi8ELi8EEviiifPfS0_fS0__param_2];
	ld.param.u64 	%rd10, [_Z10mysgemm_v3ILi128ELi128ELi8ELi8ELi8EEviiifPfS0_fS0__param_4];
	ld.param.u64 	%rd11, [_Z10mysgemm_v3ILi128ELi128ELi8ELi8ELi8EEviiifPfS0_fS0__param_5];
	cvta.to.global.u64 	%rd12, %rd10;
	cvta.to.global.u64 	%rd13, %rd11;
	mov.u32 	%r6, %ctaid.x;
	mov.u32 	%r7, %ctaid.y;
	mov.u32 	%r1, %tid.x;
	mul.lo.s32 	%r8, %r7, %r5;
	shl.b32 	%r9, %r8, 7;
	mul.wide.s32 	%rd14, %r9, 4;
	add.s64 	%rd67, %rd12, %rd14;
	shl.b32 	%r10, %r6, 7;
	mul.wide.u32 	%rd15, %r10, 4;
	add.s64 	%rd66, %rd13, %rd15;
	setp.lt.s32 	%p1, %r5, 1;
	mov.f32 	%f1039, 0f00000000;
	mov.f32 	%f1040, %f1039;
	mov.f32 	%f1041, %f1039;
	mov.f32 	%f1042, %f1039;
	mov.f32 	%f1043, %f1039;
	mov.f32 	%f1044, %f1039;
	mov.f32 	%f1045, %f1039;
	mov.f32 	%f1046, %f1039;
	mov.f32 	%f1047, %f1039;
	mov.f32 	%f1048, %f1039;
	mov.f32 	%f1049, %f1039;
	mov.f32 	%f1050, %f1039;
	mov.f32 	%f1051, %f1039;
	mov.f32 	%f1052, %f1039;
	mov.f32 	%f1053, %f1039;
	mov.f32 	%f1054, %f1039;
	mov.f32 	%f1055, %f1039;
	mov.f32 	%f1056, %f1039;
	mov.f32 	%f1057, %f1039;
	mov.f32 	%f1058, %f1039;
	mov.f32 	%f1059, %f1039;
	mov.f32 	%f1060, %f1039;
	mov.f32 	%f1061, %f1039;
	mov.f32 	%f1062, %f1039;
	mov.f32 	%f1063, %f1039;
	mov.f32 	%f1064, %f1039;
	mov.f32 	%f1065, %f1039;
	mov.f32 	%f1066, %f1039;
	mov.f32 	%f1067, %f1039;
	mov.f32 	%f1068, %f1039;
	mov.f32 	%f1069, %f1039;
	mov.f32 	%f1070, %f1039;
	mov.f32 	%f1071, %f1039;
	mov.f32 	%f1072, %f1039;
	mov.f32 	%f1073, %f1039;
	mov.f32 	%f1074, %f1039;
	mov.f32 	%f1075, %f1039;
	mov.f32 	%f1076, %f1039;
	mov.f32 	%f1077, %f1039;
	mov.f32 	%f1078, %f1039;
	mov.f32 	%f1079, %f1039;
	mov.f32 	%f1080, %f1039;
	mov.f32 	%f1081, %f1039;
	mov.f32 	%f1082, %f1039;
	mov.f32 	%f1083, %f1039;
	mov.f32 	%f1084, %f1039;
	mov.f32 	%f1085, %f1039;
	mov.f32 	%f1086, %f1039;
	mov.f32 	%f1087, %f1039;
	mov.f32 	%f1088, %f1039;
	mov.f32 	%f1089, %f1039;
	mov.f32 	%f1090, %f1039;
	mov.f32 	%f1091, %f1039;
	mov.f32 	%f1092, %f1039;
	mov.f32 	%f1093, %f1039;
	mov.f32 	%f1094, %f1039;
	mov.f32 	%f1095, %f1039;
	mov.f32 	%f1096, %f1039;
	mov.f32 	%f1097, %f1039;
	mov.f32 	%f1098, %f1039;
	mov.f32 	%f1099, %f1039;
	mov.f32 	%f1100, %f1039;
	mov.f32 	%f1101, %f1039;
	mov.f32 	%f1102, %f1039;
	@%p1 bra 	$L__BB0_3;
	ld.param.u32 	%r75, [_Z10mysgemm_v3ILi128ELi128ELi8ELi8ELi8EEviiifPfS0_fS0__param_2];
	ld.param.u32 	%r72, [_Z10mysgemm_v3ILi128ELi128ELi8ELi8ELi8EEviiifPfS0_fS0__param_1];
	and.b32  	%r12, %r1, 127;
	shr.u32 	%r13, %r1, 7;
	and.b32  	%r14, %r1, 7;
	shr.u32 	%r15, %r1, 3;
	mad.lo.s32 	%r16, %r15, %r75, %r14;
	shl.b32 	%r17, %r75, 5;
	shl.b32 	%r18, %r75, 6;
	add.s32 	%r19, %r16, %r18;
	add.s32 	%r20, %r19, %r17;
	mad.lo.s32 	%r21, %r13, %r72, %r12;
	shl.b32 	%r22, %r72, 1;
	shl.b32 	%r23, %r72, 2;
	add.s32 	%r24, %r21, %r23;
	add.s32 	%r25, %r24, %r22;
	mul.wide.u32 	%rd3, %r20, 4;
	mul.wide.s32 	%rd4, %r25, 4;
	mov.b32 	%r77, 0;
	mov.f32 	%f1039, 0f00000000;
$L__BB0_2:
	ld.param.u32 	%r76, [_Z10mysgemm_v3ILi128ELi128ELi8ELi8ELi8EEviiifPfS0_fS0__param_2];
	ld.param.u32 	%r73, [_Z10mysgemm_v3ILi128ELi128ELi8ELi8ELi8EEviiifPfS0_fS0__param_1];
	shr.u32 	%r27, %r1, 3;
	and.b32  	%r28, %r1, 7;
	mad.lo.s32 	%r29, %r27, %r76, %r28;
	mul.wide.u32 	%rd16, %r29, 4;
	add.s64 	%rd17, %rd67, %rd16;
	ld.global.f32 	%f197, [%rd17];
	mov.u32 	%r30, _ZZ10mysgemm_v3ILi128ELi128ELi8ELi8ELi8EEviiifPfS0_fS0_E2As;
	shl.b32 	%r31, %r1, 2;
	add.s32 	%r32, %r30, %r31;
	st.shared.f32 	[%r32], %f197;
	shl.b32 	%r33, %r76, 5;
	add.s32 	%r34, %r29, %r33;
	mul.wide.u32 	%rd18, %r34, 4;
	add.s64 	%rd19, %rd67, %rd18;
	ld.global.f32 	%f198, [%rd19];
	st.shared.f32 	[%r32+1024], %f198;
	shl.b32 	%r35, %r76, 6;
	add.s32 	%r36, %r29, %r35;
	mul.wide.u32 	%rd20, %r36, 4;
	add.s64 	%rd21, %rd67, %rd20;
	ld.global.f32 	%f199, [%rd21];
	st.shared.f32 	[%r32+2048], %f199;
	add.s64 	%rd22, %rd67, %rd3;
	ld.global.f32 	%f200, [%rd22];
	st.shared.f32 	[%r32+3072], %f200;
	shr.u32 	%r37, %r1, 7;
	and.b32  	%r38, %r1, 127;
	mad.lo.s32 	%r39, %r37, %r73, %r38;
	mul.wide.s32 	%rd23, %r39, 4;
	add.s64 	%rd24, %rd66, %rd23;
	ld.global.f32 	%f201, [%rd24];
	mov.u32 	%r40, _ZZ10mysgemm_v3ILi128ELi128ELi8ELi8ELi8EEviiifPfS0_fS0_E2Bs;
	add.s32 	%r41, %r40, %r31;
	st.shared.f32 	[%r41], %f201;
	shl.b32 	%r42, %r73, 1;
	add.s32 	%r43, %r39, %r42;
	mul.wide.s32 	%rd25, %r43, 4;
	add.s64 	%rd26, %rd66, %rd25;
	ld.global.f32 	%f202, [%rd26];
	st.shared.f32 	[%r41+1024], %f202;
	shl.b32 	%r44, %r73, 2;
	add.s32 	%r45, %r39, %r44;
	mul.wide.s32 	%rd27, %r45, 4;
	add.s64 	%rd28, %rd66, %rd27;
	ld.global.f32 	%f203, [%rd28];
	st.shared.f32 	[%r41+2048], %f203;
	add.s64 	%rd29, %rd66, %rd4;
	ld.global.f32 	%f204, [%rd29];
	st.shared.f32 	[%r41+3072], %f204;
	bar.sync 	0;
	add.s64 	%rd67, %rd67, 32;
	shl.b32 	%r46, %r1, 4;
	and.b32  	%r47, %r46, 16128;
	add.s32 	%r48, %r30, %r47;
	ld.shared.f32 	%f205, [%r48];
	shl.b32 	%r49, %r1, 5;
	and.b32  	%r50, %r49, 480;
	add.s32 	%r51, %r40, %r50;
	ld.shared.f32 	%f206, [%r51];
	fma.rn.f32 	%f207, %f205, %f206, %f1102;
	ld.shared.f32 	%f208, [%r51+4];
	fma.rn.f32 	%f209, %f205, %f208, %f1101;
	ld.shared.f32 	%f210, [%r51+8];
	fma.rn.f32 	%f211, %f205, %f210, %f1100;
	ld.shared.f32 	%f212, [%r51+12];
	fma.rn.f32 	%f213, %f205, %f212, %f1099;
	ld.shared.f32 	%f214, [%r51+16];
	fma.rn.f32 	%f215, %f205, %f214, %f1098;
	ld.shared.f32 	%f216, [%r51+20];
	fma.rn.f32 	%f217, %f205, %f216, %f1097;
	ld.shared.f32 	%f218, [%r51+24];
	fma.rn.f32 	%f219, %f205, %f218, %f1096;
	ld.shared.f32 	%f220, [%r51+28];
	fma.rn.f32 	%f221, %f205, %f220, %f1095;
	ld.shared.f32 	%f222, [%r48+32];
	fma.rn.f32 	%f223, %f222, %f206, %f1094;
	fma.rn.f32 	%f224, %f222, %f208, %f1093;
	fma.rn.f32 	%f225, %f222, %f210, %f1092;
	fma.rn.f32 	%f226, %f222, %f212, %f1091;
	fma.rn.f32 	%f227, %f222, %f214, %f1090;
	fma.rn.f32 	%f228, %f222, %f216, %f1089;
	fma.rn.f32 	%f229, %f222, %f218, %f1088;
	fma.rn.f32 	%f230, %f222, %f220, %f1087;
	ld.shared.f32 	%f231, [%r48+64];
	fma.rn.f32 	%f232, %f231, %f206, %f1086;
	fma.rn.f32 	%f233, %f231, %f208, %f1085;
	fma.rn.f32 	%f234, %f231, %f210, %f1084;
	fma.rn.f32 	%f235, %f231, %f212, %f1083;
	fma.rn.f32 	%f236, %f231, %f214, %f1082;
	fma.rn.f32 	%f237, %f231, %f216, %f1081;
	fma.rn.f32 	%f238, %f231, %f218, %f1080;
	fma.rn.f32 	%f239, %f231, %f220, %f1079;
	ld.shared.f32 	%f240, [%r48+96];
	fma.rn.f32 	%f241, %f240, %f206, %f1078;
	fma.rn.f32 	%f242, %f240, %f208, %f1077;
	fma.rn.f32 	%f243, %f240, %f210, %f1076;
	fma.rn.f32 	%f244, %f240, %f212, %f1075;
	fma.rn.f32 	%f245, %f240, %f214, %f1074;
	fma.rn.f32 	%f246, %f240, %f216, %f1073;
	fma.rn.f32 	%f247, %f240, %f218, %f1072;
	fma.rn.f32 	%f248, %f240, %f220, %f1071;
	ld.shared.f32 	%f249, [%r48+128];
	fma.rn.f32 	%f250, %f249, %f206, %f1070;
	fma.rn.f32 	%f251, %f249, %f208, %f1069;
	fma.rn.f32 	%f252, %f249, %f210, %f1068;
	fma.rn.f32 	%f253, %f249, %f212, %f1067;
	fma.rn.f32 	%f254, %f249, %f214, %f1066;
	fma.rn.f32 	%f255, %f249, %f216, %f1065;
	fma.rn.f32 	%f256, %f249, %f218, %f1064;
	fma.rn.f32 	%f257, %f249, %f220, %f1063;
	ld.shared.f32 	%f258, [%r48+160];
	fma.rn.f32 	%f259, %f258, %f206, %f1062;
	fma.rn.f32 	%f260, %f258, %f208, %f1061;
	fma.rn.f32 	%f261, %f258, %f210, %f1060;
	fma.rn.f32 	%f262, %f258, %f212, %f1059;
	fma.rn.f32 	%f263, %f258, %f214, %f1058;
	fma.rn.f32 	%f264, %f258, %f216, %f1057;
	fma.rn.f32 	%f265, %f258, %f218, %f1056;
	fma.rn.f32 	%f266, %f258, %f220, %f1055;
	ld.shared.f32 	%f267, [%r48+192];
	fma.rn.f32 	%f268, %f267, %f206, %f1054;
	fma.rn.f32 	%f269, %f267, %f208, %f1053;
	fma.rn.f32 	%f270, %f267, %f210, %f1052;
	fma.rn.f32 	%f271, %f267, %f212, %f1051;
	fma.rn.f32 	%f272, %f267, %f214, %f1050;
	fma.rn.f32 	%f273, %f267, %f216, %f1049;
	fma.rn.f32 	%f274, %f267, %f218, %f1048;
	fma.rn.f32 	%f275, %f267, %f220, %f1047;
	ld.shared.f32 	%f276, [%r48+224];
	fma.rn.f32 	%f277, %f276, %f206, %f1046;
	fma.rn.f32 	%f278, %f276, %f208, %f1045;
	fma.rn.f32 	%f279, %f276, %f210, %f1044;
	fma.rn.f32 	%f280, %f276, %f212, %f1043;
	fma.rn.f32 	%f281, %f276, %f214, %f1042;
	fma.rn.f32 	%f282, %f276, %f216, %f1041;
	fma.rn.f32 	%f283, %f276, %f218, %f1040;
	fma.rn.f32 	%f284, %f276, %f220, %f1039;
	ld.shared.f32 	%f285, [%r48+4];
	ld.shared.f32 	%f286, [%r51+512];
	fma.rn.f32 	%f287, %f285, %f286, %f207;
	ld.shared.f32 	%f288, [%r51+516];
	fma.rn.f32 	%f289, %f285, %f288, %f209;
	ld.shared.f32 	%f290, [%r51+520];
	fma.rn.f32 	%f291, %f285, %f290, %f211;
	ld.shared.f32 	%f292, [%r51+524];
	fma.rn.f32 	%f293, %f285, %f292, %f213;
	ld.shared.f32 	%f294, [%r51+528];
	fma.rn.f32 	%f295, %f285, %f294, %f215;
	ld.shared.f32 	%f296, [%r51+532];
	fma.rn.f32 	%f297, %f285, %f296, %f217;
	ld.shared.f32 	%f298, [%r51+536];
	fma.rn.f32 	%f299, %f285, %f298, %f219;
	ld.shared.f32 	%f300, [%r51+540];
	fma.rn.f32 	%f301, %f285, %f300, %f221;
	ld.shared.f32 	%f302, [%r48+36];
	fma.rn.f32 	%f303, %f302, %f286, %f223;
	fma.rn.f32 	%f304, %f302, %f288, %f224;
	fma.rn.f32 	%f305, %f302, %f290, %f225;
	fma.rn.f32 	%f306, %f302, %f292, %f226;
	fma.rn.f32 	%f307, %f302, %f294, %f227;
	fma.rn.f32 	%f308, %f302, %f296, %f228;
	fma.rn.f32 	%f309, %f302, %f298, %f229;
	fma.rn.f32 	%f310, %f302, %f300, %f230;
	ld.shared.f32 	%f311, [%r48+68];
	fma.rn.f32 	%f312, %f311, %f286, %f232;
	fma.rn.f32 	%f313, %f311, %f288, %f233;
	fma.rn.f32 	%f314, %f311, %f290, %f234;
	fma.rn.f32 	%f315, %f311, %f292, %f235;
	fma.rn.f32 	%f316, %f311, %f294, %f236;
	fma.rn.f32 	%f317, %f311, %f296, %f237;
	fma.rn.f32 	%f318, %f311, %f298, %f238;
	fma.rn.f32 	%f319, %f311, %f300, %f239;
	ld.shared.f32 	%f320, [%r48+100];
	fma.rn.f32 	%f321, %f320, %f286, %f241;
	fma.rn.f32 	%f322, %f320, %f288, %f242;
	fma.rn.f32 	%f323, %f320, %f290, %f243;
	fma.rn.f32 	%f324, %f320, %f292, %f244;
	fma.rn.f32 	%f325, %f320, %f294, %f245;
	fma.rn.f32 	%f326, %f320, %f296, %f246;
	fma.rn.f32 	%f327, %f320, %f298, %f247;
	fma.rn.f32 	%f328, %f320, %f300, %f248;
	ld.shared.f32 	%f329, [%r48+132];
	fma.rn.f32 	%f330, %f329, %f286, %f250;
	fma.rn.f32 	%f331, %f329, %f288, %f251;
	fma.rn.f32 	%f332, %f329, %f290, %f252;
	fma.rn.f32 	%f333, %f329, %f292, %f253;
	fma.rn.f32 	%f334, %f329, %f294, %f254;
	fma.rn.f32 	%f335, %f329, %f296, %f255;
	fma.rn.f32 	%f336, %f329, %f298, %f256;
	fma.rn.f32 	%f337, %f329, %f300, %f257;
	ld.shared.f32 	%f338, [%r48+164];
	fma.rn.f32 	%f339, %f338, %f286, %f259;
	fma.rn.f32 	%f340, %f338, %f288, %f260;
	fma.rn.f32 	%f341, %f338, %f290, %f261;
	fma.rn.f32 	%f342, %f338, %f292, %f262;
	fma.rn.f32 	%f343, %f338, %f294, %f263;
	fma.rn.f32 	%f344, %f338, %f296, %f264;
	fma.rn.f32 	%f345, %f338, %f298, %f265;
	fma.rn.f32 	%f346, %f338, %f300, %f266;
	ld.shared.f32 	%f347, [%r48+196];
	fma.rn.f32 	%f348, %f347, %f286, %f268;
	fma.rn.f32 	%f349, %f347, %f288, %f269;
	fma.rn.f32 	%f350, %f347, %f290, %f270;
	fma.rn.f32 	%f351, %f347, %f292, %f271;
	fma.rn.f32 	%f352, %f347, %f294, %f272;
	fma.rn.f32 	%f353, %f347, %f296, %f273;
	fma.rn.f32 	%f354, %f347, %f298, %f274;
	fma.rn.f32 	%f355, %f347, %f300, %f275;
	ld.shared.f32 	%f356, [%r48+228];
	fma.rn.f32 	%f357, %f356, %f286, %f277;
	fma.rn.f32 	%f358, %f356, %f288, %f278;
	fma.rn.f32 	%f359, %f356, %f290, %f279;
	fma.rn.f32 	%f360, %f356, %f292, %f280;
	fma.rn.f32 	%f361, %f356, %f294, %f281;
	fma.rn.f32 	%f362, %f356, %f296, %f282;
	fma.rn.f32 	%f363, %f356, %f298, %f283;
	fma.rn.f32 	%f364, %f356, %f300, %f284;
	ld.shared.f32 	%f365, [%r48+8];
	ld.shared.f32 	%f366, [%r51+1024];
	fma.rn.f32 	%f367, %f365, %f366, %f287;
	ld.shared.f32 	%f368, [%r51+1028];
	fma.rn.f32 	%f369, %f365, %f368, %f289;
	ld.shared.f32 	%f370, [%r51+1032];
	fma.rn.f32 	%f371, %f365, %f370, %f291;
	ld.shared.f32 	%f372, [%r51+1036];
	fma.rn.f32 	%f373, %f365, %f372, %f293;
	ld.shared.f32 	%f374, [%r51+1040];
	fma.rn.f32 	%f375, %f365, %f374, %f295;
	ld.shared.f32 	%f376, [%r51+1044];
	fma.rn.f32 	%f377, %f365, %f376, %f297;
	ld.shared.f32 	%f378, [%r51+1048];
	fma.rn.f32 	%f379, %f365, %f378, %f299;
	ld.shared.f32 	%f380, [%r51+1052];
	fma.rn.f32 	%f381, %f365, %f380, %f301;
	ld.shared.f32 	%f382, [%r48+40];
	fma.rn.f32 	%f383, %f382, %f366, %f303;
	fma.rn.f32 	%f384, %f382, %f368, %f304;
	fma.rn.f32 	%f385, %f382, %f370, %f305;
	fma.rn.f32 	%f386, %f382, %f372, %f306;
	fma.rn.f32 	%f387, %f382, %f374, %f307;
	fma.rn.f32 	%f388, %f382, %f376, %f308;
	fma.rn.f32 	%f389, %f382, %f378, %f309;
	fma.rn.f32 	%f390, %f382, %f380, %f310;
	ld.shared.f32 	%f391, [%r48+72];
	fma.rn.f32 	%f392, %f391, %f366, %f312;
	fma.rn.f32 	%f393, %f391, %f368, %f313;
	fma.rn.f32 	%f394, %f391, %f370, %f314;
	fma.rn.f32 	%f395, %f391, %f372, %f315;
	fma.rn.f32 	%f396, %f391, %f374, %f316;
	fma.rn.f32 	%f397, %f391, %f376, %f317;
	fma.rn.f32 	%f398, %f391, %f378, %f318;
	fma.rn.f32 	%f399, %f391, %f380, %f319;
	ld.shared.f32 	%f400, [%r48+104];
	fma.rn.f32 	%f401, %f400, %f366, %f321;
	fma.rn.f32 	%f402, %f400, %f368, %f322;
	fma.rn.f32 	%f403, %f400, %f370, %f323;
	fma.rn.f32 	%f404, %f400, %f372, %f324;
	fma.rn.f32 	%f405, %f400, %f374, %f325;
	fma.rn.f32 	%f406, %f400, %f376, %f326;
	fma.rn.f32 	%f407, %f400, %f378, %f327;
	fma.rn.f32 	%f408, %f400, %f380, %f328;
	ld.shared.f32 	%f409, [%r48+136];
	fma.rn.f32 	%f410, %f409, %f366, %f330;
	fma.rn.f32 	%f411, %f409, %f368, %f331;
	fma.rn.f32 	%f412, %f409, %f370, %f332;
	fma.rn.f32 	%f413, %f409, %f372, %f333;
	fma.rn.f32 	%f414, %f409, %f374, %f334;
	fma.rn.f32 	%f415, %f409, %f376, %f335;
	fma.rn.f32 	%f416, %f409, %f378, %f336;
	fma.rn.f32 	%f417, %f409, %f380, %f337;
	ld.shared.f32 	%f418, [%r48+168];
	fma.rn.f32 	%f419, %f418, %f366, %f339;
	fma.rn.f32 	%f420, %f418, %f368, %f340;
	fma.rn.f32 	%f421, %f418, %f370, %f341;
	fma.rn.f32 	%f422, %f418, %f372, %f342;
	fma.rn.f32 	%f423, %f418, %f374, %f343;
	fma.rn.f32 	%f424, %f418, %f376, %f344;
	fma.rn.f32 	%f425, %f418, %f378, %f345;
	fma.rn.f32 	%f426, %f418, %f380, %f346;
	ld.shared.f32 	%f427, [%r48+200];
	fma.rn.f32 	%f428, %f427, %f366, %f348;
	fma.rn.f32 	%f429, %f427, %f368, %f349;
	fma.rn.f32 	%f430, %f427, %f370, %f350;
	fma.rn.f32 	%f431, %f427, %f372, %f351;
	fma.rn.f32 	%f432, %f427, %f374, %f352;
	fma.rn.f32 	%f433, %f427, %f376, %f353;
	fma.rn.f32 	%f434, %f427, %f378, %f354;
	fma.rn.f32 	%f435, %f427, %f380, %f355;
	ld.shared.f32 	%f436, [%r48+232];
	fma.rn.f32 	%f437, %f436, %f366, %f357;
	fma.rn.f32 	%f438, %f436, %f368, %f358;
	fma.rn.f32 	%f439, %f436, %f370, %f359;
	fma.rn.f32 	%f440, %f436, %f372, %f360;
	fma.rn.f32 	%f441, %f436, %f374, %f361;
	fma.rn.f32 	%f442, %f436, %f376, %f362;
	fma.rn.f32 	%f443, %f436, %f378, %f363;
	fma.rn.f32 	%f444, %f436, %f380, %f364;
	ld.shared.f32 	%f445, [%r48+12];
	ld.shared.f32 	%f446, [%r51+1536];
	fma.rn.f32 	%f447, %f445, %f446, %f367;
	ld.shared.f32 	%f448, [%r51+1540];
	fma.rn.f32 	%f449, %f445, %f448, %f369;
	ld.shared.f32 	%f450, [%r51+1544];
	fma.rn.f32 	%f451, %f445, %f450, %f371;
	ld.shared.f32 	%f452, [%r51+1548];
	fma.rn.f32 	%f453, %f445, %f452, %f373;
	ld.shared.f32 	%f454, [%r51+1552];
	fma.rn.f32 	%f455, %f445, %f454, %f375;
	ld.shared.f32 	%f456, [%r51+1556];
	fma.rn.f32 	%f457, %f445, %f456, %f377;
	ld.shared.f32 	%f458, [%r51+1560];
	fma.rn.f32 	%f459, %f445, %f458, %f379;
	ld.shared.f32 	%f460, [%r51+1564];
	fma.rn.f32 	%f461, %f445, %f460, %f381;
	ld.shared.f32 	%f462, [%r48+44];
	fma.rn.f32 	%f463, %f462, %f446, %f383;
	fma.rn.f32 	%f464, %f462, %f448, %f384;
	fma.rn.f32 	%f465, %f462, %f450, %f385;
	fma.rn.f32 	%f466, %f462, %f452, %f386;
	fma.rn.f32 	%f467, %f462, %f454, %f387;
	fma.rn.f32 	%f468, %f462, %f456, %f388;
	fma.rn.f32 	%f469, %f462, %f458, %f389;
	fma.rn.f32 	%f470, %f462, %f460, %f390;
	ld.shared.f32 	%f471, [%r48+76];
	fma.rn.f32 	%f472, %f471, %f446, %f392;
	fma.rn.f32 	%f473, %f471, %f448, %f393;
	fma.rn.f32 	%f474, %f471, %f450, %f394;
	fma.rn.f32 	%f475, %f471, %f452, %f395;
	fma.rn.f32 	%f476, %f471, %f454, %f396;
	fma.rn.f32 	%f477, %f471, %f456, %f397;
	fma.rn.f32 	%f478, %f471, %f458, %f398;
	fma.rn.f32 	%f479, %f471, %f460, %f399;
	ld.shared.f32 	%f480, [%r48+108];
	fma.rn.f32 	%f481, %f480, %f446, %f401;
	fma.rn.f32 	%f482, %f480, %f448, %f402;
	fma.rn.f32 	%f483, %f480, %f450, %f403;
	fma.rn.f32 	%f484, %f480, %f452, %f404;
	fma.rn.f32 	%f485, %f480, %f454, %f405;
	fma.rn.f32 	%f486, %f480, %f456, %f406;
	fma.rn.f32 	%f487, %f480, %f458, %f407;
	fma.rn.f32 	%f488, %f480, %f460, %f408;
	ld.shared.f32 	%f489, [%r48+140];
	fma.rn.f32 	%f490, %f489, %f446, %f410;
	fma.rn.f32 	%f491, %f489, %f448, %f411;
	fma.rn.f32 	%f492, %f489, %f450, %f412;
	fma.rn.f32 	%f493, %f489, %f452, %f413;
	fma.rn.f32 	%f494, %f489, %f454, %f414;
	fma.rn.f32 	%f495, %f489, %f456, %f415;
	fma.rn.f32 	%f496, %f489, %f458, %f416;
	fma.rn.f32 	%f497, %f489, %f460, %f417;
	ld.shared.f32 	%f498, [%r48+172];
	fma.rn.f32 	%f499, %f498, %f446, %f419;
	fma.rn.f32 	%f500, %f498, %f448, %f420;
	fma.rn.f32 	%f501, %f498, %f450, %f421;
	fma.rn.f32 	%f502, %f498, %f452, %f422;
	fma.rn.f32 	%f503, %f498, %f454, %f423;
	fma.rn.f32 	%f504, %f498, %f456, %f424;
	fma.rn.f32 	%f505, %f498, %f458, %f425;
	fma.rn.f32 	%f506, %f498, %f460, %f426;
	ld.shared.f32 	%f507, [%r48+204];
	fma.rn.f32 	%f508, %f507, %f446, %f428;
	fma.rn.f32 	%f509, %f507, %f448, %f429;
	fma.rn.f32 	%f510, %f507, %f450, %f430;
	fma.rn.f32 	%f511, %f507, %f452, %f431;
	fma.rn.f32 	%f512, %f507, %f454, %f432;
	fma.rn.f32 	%f513, %f507, %f456, %f433;
	fma.rn.f32 	%f514, %f507, %f458, %f434;
	fma.rn.f32 	%f515, %f507, %f460, %f435;
	ld.shared.f32 	%f516, [%r48+236];
	fma.rn.f32 	%f517, %f516, %f446, %f437;
	fma.rn.f32 	%f518, %f516, %f448, %f438;
	fma.rn.f32 	%f519, %f516, %f450, %f439;
	fma.rn.f32 	%f520, %f516, %f452, %f440;
	fma.rn.f32 	%f521, %f516, %f454, %f441;
	fma.rn.f32 	%f522, %f516, %f456, %f442;
	fma.rn.f32 	%f523, %f516, %f458, %f443;
	fma.rn.f32 	%f524, %f516, %f460, %f444;
	ld.shared.f32 	%f525, [%r48+16];
	ld.shared.f32 	%f526, [%r51+2048];
	fma.rn.f32 	%f527, %f525, %f526, %f447;
	ld.shared.f32 	%f528, [%r51+2052];
	fma.rn.f32 	%f529, %f525, %f528, %f449;
	ld.shared.f32 	%f530, [%r51+2056];
	fma.rn.f32 	%f531, %f525, %f530, %f451;
	ld.shared.f32 	%f532, [%r51+2060];
	fma.rn.f32 	%f533, %f525, %f532, %f453;
	ld.shared.f32 	%f534, [%r51+2064];
	fma.rn.f32 	%f535, %f525, %f534, %f455;
	ld.shared.f32 	%f536, [%r51+2068];
	fma.rn.f32 	%f537, %f525, %f536, %f457;
	ld.shared.f32 	%f538, [%r51+2072];
	fma.rn.f32 	%f539, %f525, %f538, %f459;
	ld.shared.f32 	%f540, [%r51+2076];
	fma.rn.f32 	%f541, %f525, %f540, %f461;
	ld.shared.f32 	%f542, [%r48+48];
	fma.rn.f32 	%f543, %f542, %f526, %f463;
	fma.rn.f32 	%f544, %f542, %f528, %f464;
	fma.rn.f32 	%f545, %f542, %f530, %f465;
	fma.rn.f32 	%f546, %f542, %f532, %f466;
	fma.rn.f32 	%f547, %f542, %f534, %f467;
	fma.rn.f32 	%f548, %f542, %f536, %f468;
	fma.rn.f32 	%f549, %f542, %f538, %f469;
	fma.rn.f32 	%f550, %f542, %f540, %f470;
	ld.shared.f32 	%f551, [%r48+80];
	fma.rn.f32 	%f552, %f551, %f526, %f472;
	fma.rn.f32 	%f553, %f551, %f528, %f473;
	fma.rn.f32 	%f554, %f551, %f530, %f474;
	fma.rn.f32 	%f555, %f551, %f532, %f475;
	fma.rn.f32 	%f556, %f551, %f534, %f476;
	fma.rn.f32 	%f557, %f551, %f536, %f477;
	fma.rn.f32 	%f558, %f551, %f538, %f478;
	fma.rn.f32 	%f559, %f551, %f540, %f479;
	ld.shared.f32 	%f560, [%r48+112];
	fma.rn.f32 	%f561, %f560, %f526, %f481;
	fma.rn.f32 	%f562, %f560, %f528, %f482;
	fma.rn.f32 	%f563, %f560, %f530, %f483;
	fma.rn.f32 	%f564, %f560, %f532, %f484;
	fma.rn.f32 	%f565, %f560, %f534, %f485;
	fma.rn.f32 	%f566, %f560, %f536, %f486;
	fma.rn.f32 	%f567, %f560, %f538, %f487;
	fma.rn.f32 	%f568, %f560, %f540, %f488;
	ld.shared.f32 	%f569, [%r48+144];
	fma.rn.f32 	%f570, %f569, %f526, %f490;
	fma.rn.f32 	%f571, %f569, %f528, %f491;
	fma.rn.f32 	%f572, %f569, %f530, %f492;
	fma.rn.f32 	%f573, %f569, %f532, %f493;
	fma.rn.f32 	%f574, %f569, %f534, %f494;
	fma.rn.f32 	%f575, %f569, %f536, %f495;
	fma.rn.f32 	%f576, %f569, %f538, %f496;
	fma.rn.f32 	%f577, %f569, %f540, %f497;
	ld.shared.f32 	%f578, [%r48+176];
	fma.rn.f32 	%f579, %f578, %f526, %f499;
	fma.rn.f32 	%f580, %f578, %f528, %f500;
	fma.rn.f32 	%f581, %f578, %f530, %f501;
	fma.rn.f32 	%f582, %f578, %f532, %f502;
	fma.rn.f32 	%f583, %f578, %f534, %f503;
	fma.rn.f32 	%f584, %f578, %f536, %f504;
	fma.rn.f32 	%f585, %f578, %f538, %f505;
	fma.rn.f32 	%f586, %f578, %f540, %f506;
	ld.shared.f32 	%f587, [%r48+208];
	fma.rn.f32 	%f588, %f587, %f526, %f508;
	fma.rn.f32 	%f589, %f587, %f528, %f509;
	fma.rn.f32 	%f590, %f587, %f530, %f510;
	fma.rn.f32 	%f591, %f587, %f532, %f511;
	fma.rn.f32 	%f592, %f587, %f534, %f512;
	fma.rn.f32 	%f593, %f587, %f536, %f513;
	fma.rn.f32 	%f594, %f587, %f538, %f514;
	fma.rn.f32 	%f595, %f587, %f540, %f515;
	ld.shared.f32 	%f596, [%r48+240];
	fma.rn.f32 	%f597, %f596, %f526, %f517;
	fma.rn.f32 	%f598, %f596, %f528, %f518;
	fma.rn.f32 	%f599, %f596, %f530, %f519;
	fma.rn.f32 	%f600, %f596, %f532, %f520;
	fma.rn.f32 	%f601, %f596, %f534, %f521;
	fma.rn.f32 	%f602, %f596, %f536, %f522;
	fma.rn.f32 	%f603, %f596, %f538, %f523;
	fma.rn.f32 	%f604, %f596, %f540, %f524;
	ld.shared.f32 	%f605, [%r48+20];
	ld.shared.f32 	%f606, [%r51+2560];
	fma.rn.f32 	%f607, %f605, %f606, %f527;
	ld.shared.f32 	%f608, [%r51+2564];
	fma.rn.f32 	%f609, %f605, %f608, %f529;
	ld.shared.f32 	%f610, [%r51+2568];
	fma.rn.f32 	%f611, %f605, %f610, %f531;
	ld.shared.f32 	%f612, [%r51+2572];
	fma.rn.f32 	%f613, %f605, %f612, %f533;
	ld.shared.f32 	%f614, [%r51+2576];
	fma.rn.f32 	%f615, %f605, %f614, %f535;
	ld.shared.f32 	%f616, [%r51+2580];
	fma.rn.f32 	%f617, %f605, %f616, %f537;
	ld.shared.f32 	%f618, [%r51+2584];
	fma.rn.f32 	%f619, %f605, %f618, %f539;
	ld.shared.f32 	%f620, [%r51+2588];
	fma.rn.f32 	%f621, %f605, %f620, %f541;
	ld.shared.f32 	%f622, [%r48+52];
	fma.rn.f32 	%f623, %f622, %f606, %f543;
	fma.rn.f32 	%f624, %f622, %f608, %f544;
	fma.rn.f32 	%f625, %f622, %f610, %f545;
	fma.rn.f32 	%f626, %f622, %f612, %f546;
	fma.rn.f32 	%f627, %f622, %f614, %f547;
	fma.rn.f32 	%f628, %f622, %f616, %f548;
	fma.rn.f32 	%f629, %f622, %f618, %f549;
	fma.rn.f32 	%f630, %f622, %f620, %f550;
	ld.shared.f32 	%f631, [%r48+84];
	fma.rn.f32 	%f632, %f631, %f606, %f552;
	fma.rn.f32 	%f633, %f631, %f608, %f553;
	fma.rn.f32 	%f634, %f631, %f610, %f554;
	fma.rn.f32 	%f635, %f631, %f612, %f555;
	fma.rn.f32 	%f636, %f631, %f614, %f556;
	fma.rn.f32 	%f637, %f631, %f616, %f557;
	fma.rn.f32 	%f638, %f631, %f618, %f558;
	fma.rn.f32 	%f639, %f631, %f620, %f559;
	ld.shared.f32 	%f640, [%r48+116];
	fma.rn.f32 	%f641, %f640, %f606, %f561;
	fma.rn.f32 	%f642, %f640, %f608, %f562;
	fma.rn.f32 	%f643, %f640, %f610, %f563;
	fma.rn.f32 	%f644, %f640, %f612, %f564;
	fma.rn.f32 	%f645, %f640, %f614, %f565;
	fma.rn.f32 	%f646, %f640, %f616, %f566;
	fma.rn.f32 	%f647, %f640, %f618, %f567;
	fma.rn.f32 	%f648, %f640, %f620, %f568;
	ld.shared.f32 	%f649, [%r48+148];
	fma.rn.f32 	%f650, %f649, %f606, %f570;
	fma.rn.f32 	%f651, %f649, %f608, %f571;
	fma.rn.f32 	%f652, %f649, %f610, %f572;
	fma.rn.f32 	%f653, %f649, %f612, %f573;
	fma.rn.f32 	%f654, %f649, %f614, %f574;
	fma.rn.f32 	%f655, %f649, %f616, %f575;
	fma.rn.f32 	%f656, %f649, %f618, %f576;
	fma.rn.f32 	%f657, %f649, %f620, %f577;
	ld.shared.f32 	%f658, [%r48+180];
	fma.rn.f32 	%f659, %f658, %f606, %f579;
	fma.rn.f32 	%f660, %f658, %f608, %f580;
	fma.rn.f32 	%f661, %f658, %f610, %f581;
	fma.rn.f32 	%f662, %f658, %f612, %f582;
	fma.rn.f32 	%f663, %f658, %f614, %f583;
	fma.rn.f32 	%f664, %f658, %f616, %f584;
	fma.rn.f32 	%f665, %f658, %f618, %f585;
	fma.rn.f32 	%f666, %f658, %f620, %f586;
	ld.shared.f32 	%f667, [%r48+212];
	fma.rn.f32 	%f668, %f667, %f606, %f588;
	fma.rn.f32 	%f669, %f667, %f608, %f589;
	fma.rn.f32 	%f670, %f667, %f610, %f590;
	fma.rn.f32 	%f671, %f667, %f612, %f591;
	fma.rn.f32 	%f672, %f667, %f614, %f592;
	fma.rn.f32 	%f673, %f667, %f616, %f593;
	fma.rn.f32 	%f674, %f667, %f618, %f594;
	fma.rn.f32 	%f675, %f667, %f620, %f595;
	ld.shared.f32 	%f676, [%r48+244];
	fma.rn.f32 	%f677, %f676, %f606, %f597;
	fma.rn.f32 	%f678, %f676, %f608, %f598;
	fma.rn.f32 	%f679, %f676, %f610, %f599;
	fma.rn.f32 	%f680, %f676, %f612, %f600;
	fma.rn.f32 	%f681, %f676, %f614, %f601;
	fma.rn.f32 	%f682, %f676, %f616, %f602;
	fma.rn.f32 	%f683, %f676, %f618, %f603;
	fma.rn.f32 	%f684, %f676, %f620, %f604;
	ld.shared.f32 	%f685, [%r48+24];
	ld.shared.f32 	%f686, [%r51+3072];
	fma.rn.f32 	%f687, %f685, %f686, %f607;
	ld.shared.f32 	%f688, [%r51+3076];
	fma.rn.f32 	%f689, %f685, %f688, %f609;
	ld.shared.f32 	%f690, [%r51+3080];
	fma.rn.f32 	%f691, %f685, %f690, %f611;
	ld.shared.f32 	%f692, [%r51+3084];
	fma.rn.f32 	%f693, %f685, %f692, %f613;
	ld.shared.f32 	%f694, [%r51+3088];
	fma.rn.f32 	%f695, %f685, %f694, %f615;
	ld.shared.f32 	%f696, [%r51+3092];
	fma.rn.f32 	%f697, %f685, %f696, %f617;
	ld.shared.f32 	%f698, [%r51+3096];
	fma.rn.f32 	%f699, %f685, %f698, %f619;
	ld.shared.f32 	%f700, [%r51+3100];
	fma.rn.f32 	%f701, %f685, %f700, %f621;
	ld.shared.f32 	%f702, [%r48+56];
	fma.rn.f32 	%f703, %f702, %f686, %f623;
	fma.rn.f32 	%f704, %f702, %f688, %f624;
	fma.rn.f32 	%f705, %f702, %f690, %f625;
	fma.rn.f32 	%f706, %f702, %f692, %f626;
	fma.rn.f32 	%f707, %f702, %f694, %f627;
	fma.rn.f32 	%f708, %f702, %f696, %f628;
	fma.rn.f32 	%f709, %f702, %f698, %f629;
	fma.rn.f32 	%f710, %f702, %f700, %f630;
	ld.shared.f32 	%f711, [%r48+88];
	fma.rn.f32 	%f712, %f711, %f686, %f632;
	fma.rn.f32 	%f713, %f711, %f688, %f633;
	fma.rn.f32 	%f714, %f711, %f690, %f634;
	fma.rn.f32 	%f715, %f711, %f692, %f635;
	fma.rn.f32 	%f716, %f711, %f694, %f636;
	fma.rn.f32 	%f717, %f711, %f696, %f637;
	fma.rn.f32 	%f718, %f711, %f698, %f638;
	fma.rn.f32 	%f719, %f711, %f700, %f639;
	ld.shared.f32 	%f720, [%r48+120];
	fma.rn.f32 	%f721, %f720, %f686, %f641;
	fma.rn.f32 	%f722, %f720, %f688, %f642;
	fma.rn.f32 	%f723, %f720, %f690, %f643;
	fma.rn.f32 	%f724, %f720, %f692, %f644;
	fma.rn.f32 	%f725, %f720, %f694, %f645;
	fma.rn.f32 	%f726, %f720, %f696, %f646;
	fma.rn.f32 	%f727, %f720, %f698, %f647;
	fma.rn.f32 	%f728, %f720, %f700, %f648;
	ld.shared.f32 	%f729, [%r48+152];
	fma.rn.f32 	%f730, %f729, %f686, %f650;
	fma.rn.f32 	%f731, %f729, %f688, %f651;
	fma.rn.f32 	%f732, %f729, %f690, %f652;
	fma.rn.f32 	%f733, %f729, %f692, %f653;
	fma.rn.f32 	%f734, %f729, %f694, %f654;
	fma.rn.f32 	%f735, %f729, %f696, %f655;
	fma.rn.f32 	%f736, %f729, %f698, %f656;
	fma.rn.f32 	%f737, %f729, %f700, %f657;
	ld.shared.f32 	%f738, [%r48+184];
	fma.rn.f32 	%f739, %f738, %f686, %f659;
	fma.rn.f32 	%f740, %f738, %f688, %f660;
	fma.rn.f32 	%f741, %f738, %f690, %f661;
	fma.rn.f32 	%f742, %f738, %f692, %f662;
	fma.rn.f32 	%f743, %f738, %f694, %f663;
	fma.rn.f32 	%f744, %f738, %f696, %f664;
	fma.rn.f32 	%f745, %f738, %f698, %f665;
	fma.rn.f32 	%f746, %f738, %f700, %f666;
	ld.shared.f32 	%f747, [%r48+216];
	fma.rn.f32 	%f748, %f747, %f686, %f668;
	fma.rn.f32 	%f749, %f747, %f688, %f669;
	fma.rn.f32 	%f750, %f747, %f690, %f670;
	fma.rn.f32 	%f751, %f747, %f692, %f671;
	fma.rn.f32 	%f752, %f747, %f694, %f672;
	fma.rn.f32 	%f753, %f747, %f696, %f673;
	fma.rn.f32 	%f754, %f747, %f698, %f674;
	fma.rn.f32 	%f755, %f747, %f700, %f675;
	ld.shared.f32 	%f756, [%r48+248];
	fma.rn.f32 	%f757, %f756, %f686, %f677;
	fma.rn.f32 	%f758, %f756, %f688, %f678;
	fma.rn.f32 	%f759, %f756, %f690, %f679;
	fma.rn.f32 	%f760, %f756, %f692, %f680;
	fma.rn.f32 	%f761, %f756, %f694, %f681;
	fma.rn.f32 	%f762, %f756, %f696, %f682;
	fma.rn.f32 	%f763, %f756, %f698, %f683;
	fma.rn.f32 	%f764, %f756, %f700, %f684;
	ld.shared.f32 	%f765, [%r48+28];
	ld.shared.f32 	%f766, [%r51+3584];
	fma.rn.f32 	%f1102, %f765, %f766, %f687;
	ld.shared.f32 	%f767, [%r51+3588];
	fma.rn.f32 	%f1101, %f765, %f767, %f689;
	ld.shared.f32 	%f768, [%r51+3592];
	fma.rn.f32 	%f1100, %f765, %f768, %f691;
	ld.shared.f32 	%f769, [%r51+3596];
	fma.rn.f32 	%f1099, %f765, %f769, %f693;
	ld.shared.f32 	%f770, [%r51+3600];
	fma.rn.f32 	%f1098, %f765, %f770, %f695;
	ld.shared.f32 	%f771, [%r51+3604];
	fma.rn.f32 	%f1097, %f765, %f771, %f697;
	ld.shared.f32 	%f772, [%r51+3608];
	fma.rn.f32 	%f1096, %f765, %f772, %f699;
	ld.shared.f32 	%f773, [%r51+3612];
	fma.rn.f32 	%f1095, %f765, %f773, %f701;
	ld.shared.f32 	%f774, [%r48+60];
	fma.rn.f32 	%f1094, %f774, %f766, %f703;
	fma.rn.f32 	%f1093, %f774, %f767, %f704;
	fma.rn.f32 	%f1092, %f774, %f768, %f705;
	fma.rn.f32 	%f1091, %f774, %f769, %f706;
	fma.rn.f32 	%f1090, %f774, %f770, %f707;
	fma.rn.f32 	%f1089, %f774, %f771, %f708;
	fma.rn.f32 	%f1088, %f774, %f772, %f709;
	fma.rn.f32 	%f1087, %f774, %f773, %f710;
	ld.shared.f32 	%f775, [%r48+92];
	fma.rn.f32 	%f1086, %f775, %f766, %f712;
	fma.rn.f32 	%f1085, %f775, %f767, %f713;
	fma.rn.f32 	%f1084, %f775, %f768, %f714;
	fma.rn.f32 	%f1083, %f775, %f769, %f715;
	fma.rn.f32 	%f1082, %f775, %f770, %f716;
	fma.rn.f32 	%f1081, %f775, %f771, %f717;
	fma.rn.f32 	%f1080, %f775, %f772, %f718;
	fma.rn.f32 	%f1079, %f775, %f773, %f719;
	ld.shared.f32 	%f776, [%r48+124];
	fma.rn.f32 	%f1078, %f776, %f766, %f721;
	fma.rn.f32 	%f1077, %f776, %f767, %f722;
	fma.rn.f32 	%f1076, %f776, %f768, %f723;
	fma.rn.f32 	%f1075, %f776, %f769, %f724;
	fma.rn.f32 	%f1074, %f776, %f770, %f725;
	fma.rn.f32 	%f1073, %f776, %f771, %f726;
	fma.rn.f32 	%f1072, %f776, %f772, %f727;
	fma.rn.f32 	%f1071, %f776, %f773, %f728;
	ld.shared.f32 	%f777, [%r48+156];
	fma.rn.f32 	%f1070, %f777, %f766, %f730;
	fma.rn.f32 	%f1069, %f777, %f767, %f731;
	fma.rn.f32 	%f1068, %f777, %f768, %f732;
	fma.rn.f32 	%f1067, %f777, %f769, %f733;
	fma.rn.f32 	%f1066, %f777, %f770, %f734;
	fma.rn.f32 	%f1065, %f777, %f771, %f735;
	fma.rn.f32 	%f1064, %f777, %f772, %f736;
	fma.rn.f32 	%f1063, %f777, %f773, %f737;
	ld.shared.f32 	%f778, [%r48+188];
	fma.rn.f32 	%f1062, %f778, %f766, %f739;
	fma.rn.f32 	%f1061, %f778, %f767, %f740;
	fma.rn.f32 	%f1060, %f778, %f768, %f741;
	fma.rn.f32 	%f1059, %f778, %f769, %f742;
	fma.rn.f32 	%f1058, %f778, %f770, %f743;
	fma.rn.f32 	%f1057, %f778, %f771, %f744;
	fma.rn.f32 	%f1056, %f778, %f772, %f745;
	fma.rn.f32 	%f1055, %f778, %f773, %f746;
	ld.shared.f32 	%f779, [%r48+220];
	fma.rn.f32 	%f1054, %f779, %f766, %f748;
	fma.rn.f32 	%f1053, %f779, %f767, %f749;
	fma.rn.f32 	%f1052, %f779, %f768, %f750;
	fma.rn.f32 	%f1051, %f779, %f769, %f751;
	fma.rn.f32 	%f1050, %f779, %f770, %f752;
	fma.rn.f32 	%f1049, %f779, %f771, %f753;
	fma.rn.f32 	%f1048, %f779, %f772, %f754;
	fma.rn.f32 	%f1047, %f779, %f773, %f755;
	ld.shared.f32 	%f780, [%r48+252];
	fma.rn.f32 	%f1046, %f780, %f766, %f757;
	fma.rn.f32 	%f1045, %f780, %f767, %f758;
	fma.rn.f32 	%f1044, %f780, %f768, %f759;
	fma.rn.f32 	%f1043, %f780, %f769, %f760;
	fma.rn.f32 	%f1042, %f780, %f770, %f761;
	fma.rn.f32 	%f1041, %f780, %f771, %f762;
	fma.rn.f32 	%f1040, %f780, %f772, %f763;
	fma.rn.f32 	%f1039, %f780, %f773, %f764;
	bar.sync 	0;
	add.s32 	%r77, %r77, 8;
	shl.b32 	%r52, %r73, 3;
	mul.wide.s32 	%rd30, %r52, 4;
	add.s64 	%rd66, %rd66, %rd30;
	setp.lt.s32 	%p2, %r77, %r76;
	@%p2 bra 	$L__BB0_2;
$L__BB0_3:
	ld.param.u64 	%rd65, [_Z10mysgemm_v3ILi128ELi128ELi8ELi8ELi8EEviiifPfS0_fS0__param_7];
	ld.param.f32 	%f974, [_Z10mysgemm_v3ILi128ELi128ELi8ELi8ELi8EEviiifPfS0_fS0__param_6];
	ld.param.f32 	%f973, [_Z10mysgemm_v3ILi128ELi128ELi8ELi8ELi8EEviiifPfS0_fS0__param_3];
	ld.param.u32 	%r74, [_Z10mysgemm_v3ILi128ELi128ELi8ELi8ELi8EEviiifPfS0_fS0__param_1];
	mov.u32 	%r53, %ctaid.y;
	mul.lo.s32 	%r54, %r53, %r74;
	shl.b32 	%r55, %r54, 7;
	mov.u32 	%r56, %ctaid.x;
	shl.b32 	%r57, %r56, 7;
	add.s32 	%r58, %r55, %r57;
	cvt.s64.s32 	%rd31, %r58;
	cvta.to.global.u64 	%rd32, %rd65;
	mov.u32 	%r59, %tid.x;
	shr.u32 	%r60, %r59, 1;
	and.b32  	%r61, %r60, 504;
	shl.b32 	%r62, %r59, 3;
	and.b32  	%r63, %r62, 120;
	mad.lo.s32 	%r64, %r61, %r74, %r63;
	cvt.s64.s32 	%rd33, %r64;
	add.s64 	%rd34, %rd33, %rd31;
	shl.b64 	%rd35, %rd34, 2;
	add.s64 	%rd36, %rd32, %rd35;
	ld.global.f32 	%f781, [%rd36];
	mul.f32 	%f782, %f974, %f781;
	fma.rn.f32 	%f783, %f973, %f1102, %f782;
	st.global.f32 	[%rd36], %f783;
	ld.global.f32 	%f784, [%rd36+4];
	mul.f32 	%f785, %f974, %f784;
	fma.rn.f32 	%f786, %f973, %f1101, %f785;
	st.global.f32 	[%rd36+4], %f786;
	ld.global.f32 	%f787, [%rd36+8];
	mul.f32 	%f788, %f974, %f787;
	fma.rn.f32 	%f789, %f973, %f1100, %f788;
	st.global.f32 	[%rd36+8], %f789;
	ld.global.f32 	%f790, [%rd36+12];
	mul.f32 	%f791, %f974, %f790;
	fma.rn.f32 	%f792, %f973, %f1099, %f791;
	st.global.f32 	[%rd36+12], %f792;
	ld.global.f32 	%f793, [%rd36+16];
	mul.f32 	%f794, %f974, %f793;
	fma.rn.f32 	%f795, %f973, %f1098, %f794;
	st.global.f32 	[%rd36+16], %f795;
	ld.global.f32 	%f796, [%rd36+20];
	mul.f32 	%f797, %f974, %f796;
	fma.rn.f32 	%f798, %f973, %f1097, %f797;
	st.global.f32 	[%rd36+20], %f798;
	ld.global.f32 	%f799, [%rd36+24];
	mul.f32 	%f800, %f974, %f799;
	fma.rn.f32 	%f801, %f973, %f1096, %f800;
	st.global.f32 	[%rd36+24], %f801;
	ld.global.f32 	%f802, [%rd36+28];
	mul.f32 	%f803, %f974, %f802;
	fma.rn.f32 	%f804, %f973, %f1095, %f803;
	st.global.f32 	[%rd36+28], %f804;
	add.s32 	%r65, %r64, %r74;
	cvt.s64.s32 	%rd37, %r65;
	add.s64 	%rd38, %rd37, %rd31;
	shl.b64 	%rd39, %rd38, 2;
	add.s64 	%rd40, %rd32, %rd39;
	ld.global.f32 	%f805, [%rd40];
	mul.f32 	%f806, %f974, %f805;
	fma.rn.f32 	%f807, %f973, %f1094, %f806;
	st.global.f32 	[%rd40], %f807;
	ld.global.f32 	%f808, [%rd40+4];
	mul.f32 	%f809, %f974, %f808;
	fma.rn.f32 	%f810, %f973, %f1093, %f809;
	st.global.f32 	[%rd40+4], %f810;
	ld.global.f32 	%f811, [%rd40+8];
	mul.f32 	%f812, %f974, %f811;
	fma.rn.f32 	%f813, %f973, %f1092, %f812;
	st.global.f32 	[%rd40+8], %f813;
	ld.global.f32 	%f814, [%rd40+12];
	mul.f32 	%f815, %f974, %f814;
	fma.rn.f32 	%f816, %f973, %f1091, %f815;
	st.global.f32 	[%rd40+12], %f816;
	ld.global.f32 	%f817, [%rd40+16];
	mul.f32 	%f818, %f974, %f817;
	fma.rn.f32 	%f819, %f973, %f1090, %f818;
	st.global.f32 	[%rd40+16], %f819;
	ld.global.f32 	%f820, [%rd40+20];
	mul.f32 	%f821, %f974, %f820;
	fma.rn.f32 	%f822, %f973, %f1089, %f821;
	st.global.f32 	[%rd40+20], %f822;
	ld.global.f32 	%f823, [%rd40+24];
	mul.f32 	%f824, %f974, %f823;
	fma.rn.f32 	%f825, %f973, %f1088, %f824;
	st.global.f32 	[%rd40+24], %f825;
	ld.global.f32 	%f826, [%rd40+28];
	mul.f32 	%f827, %f974, %f826;
	fma.rn.f32 	%f828, %f973, %f1087, %f827;
	st.global.f32 	[%rd40+28], %f828;
	add.s32 	%r66, %r65, %r74;
	cvt.s64.s32 	%rd41, %r66;
	add.s64 	%rd42, %rd41, %rd31;
	shl.b64 	%rd43, %rd42, 2;
	add.s64 	%rd44, %rd32, %rd43;
	ld.global.f32 	%f829, [%rd44];
	mul.f32 	%f830, %f974, %f829;
	fma.rn.f32 	%f831, %f973, %f1086, %f830;
	st.global.f32 	[%rd44], %f831;
	ld.global.f32 	%f832, [%rd44+4];
	mul.f32 	%f833, %f974, %f832;
	fma.rn.f32 	%f834, %f973, %f1085, %f833;
	st.global.f32 	[%rd44+4], %f834;
	ld.global.f32 	%f835, [%rd44+8];
	mul.f32 	%f836, %f974, %f835;
	fma.rn.f32 	%f837, %f973, %f1084, %f836;
	st.global.f32 	[%rd44+8], %f837;
	ld.global.f32 	%f838, [%rd44+12];
	mul.f32 	%f839, %f974, %f838;
	fma.rn.f32 	%f840, %f973, %f1083, %f839;
	st.global.f32 	[%rd44+12], %f840;
	ld.global.f32 	%f841, [%rd44+16];
	mul.f32 	%f842, %f974, %f841;
	fma.rn.f32 	%f843, %f973, %f1082, %f842;
	st.global.f32 	[%rd44+16], %f843;
	ld.global.f32 	%f844, [%rd44+20];
	mul.f32 	%f845, %f974, %f844;
	fma.rn.f32 	%f846, %f973, %f1081, %f845;
	st.global.f32 	[%rd44+20], %f846;
	ld.global.f32 	%f847, [%rd44+24];
	mul.f32 	%f848, %f974, %f847;
	fma.rn.f32 	%f849, %f973, %f1080, %f848;
	st.global.f32 	[%rd44+24], %f849;
	ld.global.f32 	%f850, [%rd44+28];
	mul.f32 	%f851, %f974, %f850;
	fma.rn.f32 	%f852, %f973, %f1079, %f851;
	st.global.f32 	[%rd44+28], %f852;
	add.s32 	%r67, %r66, %r74;
	cvt.s64.s32 	%rd45, %r67;
	add.s64 	%rd46, %rd45, %rd31;
	shl.b64 	%rd47, %rd46, 2;
	add.s64 	%rd48, %rd32, %rd47;
	ld.global.f32 	%f853, [%rd48];
	mul.f32 	%f854, %f974, %f853;
	fma.rn.f32 	%f855, %f973, %f1078, %f854;
	st.global.f32 	[%rd48], %f855;
	ld.global.f32 	%f856, [%rd48+4];
	mul.f32 	%f857, %f974, %f856;
	fma.rn.f32 	%f858, %f973, %f1077, %f857;
	st.global.f32 	[%rd48+4], %f858;
	ld.global.f32 	%f859, [%rd48+8];
	mul.f32 	%f860, %f974, %f859;
	fma.rn.f32 	%f861, %f973, %f1076, %f860;
	st.global.f32 	[%rd48+8], %f861;
	ld.global.f32 	%f862, [%rd48+12];
	mul.f32 	%f863, %f974, %f862;
	fma.rn.f32 	%f864, %f973, %f1075, %f863;
	st.global.f32 	[%rd48+12], %f864;
	ld.global.f32 	%f865, [%rd48+16];
	mul.f32 	%f866, %f974, %f865;
	fma.rn.f32 	%f867, %f973, %f1074, %f866;
	st.global.f32 	[%rd48+16], %f867;
	ld.global.f32 	%f868, [%rd48+20];
	mul.f32 	%f869, %f974, %f868;
	fma.rn.f32 	%f870, %f973, %f1073, %f869;
	st.global.f32 	[%rd48+20], %f870;
	ld.global.f32 	%f871, [%rd48+24];
	mul.f32 	%f872, %f974, %f871;
	fma.rn.f32 	%f873, %f973, %f1072, %f872;
	st.global.f32 	[%rd48+24], %f873;
	ld.global.f32 	%f874, [%rd48+28];
	mul.f32 	%f875, %f974, %f874;
	fma.rn.f32 	%f876, %f973, %f1071, %f875;
	st.global.f32 	[%rd48+28], %f876;
	add.s32 	%r68, %r67, %r74;
	cvt.s64.s32 	%rd49, %r68;
	add.s64 	%rd50, %rd49, %rd31;
	shl.b64 	%rd51, %rd50, 2;
	add.s64 	%rd52, %rd32, %rd51;
	ld.global.f32 	%f877, [%rd52];
	mul.f32 	%f878, %f974, %f877;
	fma.rn.f32 	%f879, %f973, %f1070, %f878;
	st.global.f32 	[%rd52], %f879;
	ld.global.f32 	%f880, [%rd52+4];
	mul.f32 	%f881, %f974, %f880;
	fma.rn.f32 	%f882, %f973, %f1069, %f881;
	st.global.f32 	[%rd52+4], %f882;
	ld.global.f32 	%f883, [%rd52+8];
	mul.f32 	%f884, %f974, %f883;
	fma.rn.f32 	%f885, %f973, %f1068, %f884;
	st.global.f32 	[%rd52+8], %f885;
	ld.global.f32 	%f886, [%rd52+12];
	mul.f32 	%f887, %f974, %f886;
	fma.rn.f32 	%f888, %f973, %f1067, %f887;
	st.global.f32 	[%rd52+12], %f888;
	ld.global.f32 	%f889, [%rd52+16];
	mul.f32 	%f890, %f974, %f889;
	fma.rn.f32 	%f891, %f973, %f1066, %f890;
	st.global.f32 	[%rd52+16], %f891;
	ld.global.f32 	%f892, [%rd52+20];
	mul.f32 	%f893, %f974, %f892;
	fma.rn.f32 	%f894, %f973, %f1065, %f893;
	st.global.f32 	[%rd52+20], %f894;
	ld.global.f32 	%f895, [%rd52+24];
	mul.f32 	%f896, %f974, %f895;
	fma.rn.f32 	%f897, %f973, %f1064, %f896;
	st.global.f32 	[%rd52+24], %f897;
	ld.global.f32 	%f898, [%rd52+28];
	mul.f32 	%f899, %f974, %f898;
	fma.rn.f32 	%f900, %f973, %f1063, %f899;
	st.global.f32 	[%rd52+28], %f900;
	add.s32 	%r69, %r68, %r74;
	cvt.s64.s32 	%rd53, %r69;
	add.s64 	%rd54, %rd53, %rd31;
	shl.b64 	%rd55, %rd54, 2;
	add.s64 	%rd56, %rd32, %rd55;
	ld.global.f32 	%f901, [%rd56];
	mul.f32 	%f902, %f974, %f901;
	fma.rn.f32 	%f903, %f973, %f1062, %f902;
	st.global.f32 	[%rd56], %f903;
	ld.global.f32 	%f904, [%rd56+4];
	mul.f32 	%f905, %f974, %f904;
	fma.rn.f32 	%f906, %f973, %f1061, %f905;
	st.global.f32 	[%rd56+4], %f906;
	ld.global.f32 	%f907, [%rd56+8];
	mul.f32 	%f908, %f974, %f907;
	fma.rn.f32 	%f909, %f973, %f1060, %f908;
	st.global.f32 	[%rd56+8], %f909;
	ld.global.f32 	%f910, [%rd56+12];
	mul.f32 	%f911, %f974, %f910;
	fma.rn.f32 	%f912, %f973, %f1059, %f911;
	st.global.f32 	[%rd56+12], %f912;
	ld.global.f32 	%f913, [%rd56+16];
	mul.f32 	%f914, %f974, %f913;
	fma.rn.f32 	%f915, %f973, %f1058, %f914;
	st.global.f32 	[%rd56+16], %f915;
	ld.global.f32 	%f916, [%rd56+20];
	mul.f32 	%f917, %f974, %f916;
	fma.rn.f32 	%f918, %f973, %f1057, %f917;
	st.global.f32 	[%rd56+20], %f918;
	ld.global.f32 	%f919, [%rd56+24];
	mul.f32 	%f920, %f974, %f919;
	fma.rn.f32 	%f921, %f973, %f1056, %f920;
	st.global.f32 	[%rd56+24], %f921;
	ld.global.f32 	%f922, [%rd56+28];
	mul.f32 	%f923, %f974, %f922;
	fma.rn.f32 	%f924, %f973, %f1055, %f923;
	st.global.f32 	[%rd56+28], %f924;
	add.s32 	%r70, %r69, %r74;
	cvt.s64.s32 	%rd57, %r70;
	add.s64 	%rd58, %rd57, %rd31;
	shl.b64 	%rd59, %rd58, 2;
	add.s64 	%rd60, %rd32, %rd59;
	ld.global.f32 	%f925, [%rd60];
	mul.f32 	%f926, %f974, %f925;
	fma.rn.f32 	%f927, %f973, %f1054, %f926;
	st.global.f32 	[%rd60], %f927;
	ld.global.f32 	%f928, [%rd60+4];
	mul.f32 	%f929, %f974, %f928;
	fma.rn.f32 	%f930, %f973, %f1053, %f929;
	st.global.f32 	[%rd60+4], %f930;
	ld.global.f32 	%f931, [%rd60+8];
	mul.f32 	%f932, %f974, %f931;
	fma.rn.f32 	%f933, %f973, %f1052, %f932;
	st.global.f32 	[%rd60+8], %f933;
	ld.global.f32 	%f934, [%rd60+12];
	mul.f32 	%f935, %f974, %f934;
	fma.rn.f32 	%f936, %f973, %f1051, %f935;
	st.global.f32 	[%rd60+12], %f936;
	ld.global.f32 	%f937, [%rd60+16];
	mul.f32 	%f938, %f974, %f937;
	fma.rn.f32 	%f939, %f973, %f1050, %f938;
	st.global.f32 	[%rd60+16], %f939;
	ld.global.f32 	%f940, [%rd60+20];
	mul.f32 	%f941, %f974, %f940;
	fma.rn.f32 	%f942, %f973, %f1049, %f941;
	st.global.f32 	[%rd60+20], %f942;
	ld.global.f32 	%f943, [%rd60+24];
	mul.f32 	%f944, %f974, %f943;
	fma.rn.f32 	%f945, %f973, %f1048, %f944;
	st.global.f32 	[%rd60+24], %f945;
	ld.global.f32 	%f946, [%rd60+28];
	mul.f32 	%f947, %f974, %f946;
	fma.rn.f32 	%f948, %f973, %f1047, %f947;
	st.global.f32 	[%rd60+28], %f948;
	add.s32 	%r71, %r70, %r74;
	cvt.s64.s32 	%rd61, %r71;
	add.s64 	%rd62, %rd61, %rd31;
	shl.b64 	%rd63, %rd62, 2;
	add.s64 	%rd64, %rd32, %rd63;
	ld.global.f32 	%f949, [%rd64];
	mul.f32 	%f950, %f974, %f949;
	fma.rn.f32 	%f951, %f973, %f1046, %f950;
	st.global.f32 	[%rd64], %f951;
	ld.global.f32 	%f952, [%rd64+4];
	mul.f32 	%f953, %f974, %f952;
	fma.rn.f32 	%f954, %f973, %f1045, %f953;
	st.global.f32 	[%rd64+4], %f954;
	ld.global.f32 	%f955, [%rd64+8];
	mul.f32 	%f956, %f974, %f955;
	fma.rn.f32 	%f957, %f973, %f1044, %f956;
	st.global.f32 	[%rd64+8], %f957;
	ld.global.f32 	%f958, [%rd64+12];
	mul.f32 	%f959, %f974, %f958;
	fma.rn.f32 	%f960, %f973, %f1043, %f959;
	st.global.f32 	[%rd64+12], %f960;
	ld.global.f32 	%f961, [%rd64+16];
	mul.f32 	%f962, %f974, %f961;
	fma.rn.f32 	%f963, %f973, %f1042, %f962;
	st.global.f32 	[%rd64+16], %f963;
	ld.global.f32 	%f964, [%rd64+20];
	mul.f32 	%f965, %f974, %f964;
	fma.rn.f32 	%f966, %f973, %f1041, %f965;
	st.global.f32 	[%rd64+20], %f966;
	ld.global.f32 	%f967, [%rd64+24];
	mul.f32 	%f968, %f974, %f967;
	fma.rn.f32 	%f969, %f973, %f1040, %f968;
	st.global.f32 	[%rd64+24], %f969;
	ld.global.f32 	%f970, [%rd64+28];
	mul.f32 	%f971, %f974, %f970;
	fma.rn.f32 	%f972, %f973, %f1039, %f971;
	st.global.f32 	[%rd64+28], %f972;
	ret;

}


// ===== COMPILED SASS (sm_100) =====

	.target	sm_100

	.elftype	@"ET_EXEC"


//--------------------- .note.nv.tkinfo           --------------------------
	.section	.note.nv.tkinfo,"",@"SHT_NOTE"
	.sectionflags	@"SHF_NOTE_NV_TKINFO"
	.tkinfo
        /*0018*/ 	.word	0x00000002
        /*0030*/ 	.string	""
        /*0030*/ 	.string	"ptxas"
        /*0030*/ 	.string	"Cuda compilation tools, release 13.0, V13.0.88"
        /*0030*/ 	.string	"Build cuda_13.0.r13.0/compiler.36424714_0"
        /*0030*/ 	.string	"-arch sm_100 -m 64 "



//--------------------- .note.nv.cuinfo           --------------------------
	.section	.note.nv.cuinfo,"",@"SHT_NOTE"
	.sectionflags	@"SHF_NOTE_NV_CUINFO"
        /*0018*/ 	.short	0x0002
        /*001a*/ 	.short	0x0064
        /*001c*/ 	.short	0x0082
	.zero		2


//--------------------- .nv.info                  --------------------------
	.section	.nv.info,"",@"SHT_CUDA_INFO"
	.align	4


	//----- nvinfo : EIATTR_REGCOUNT
	.align		4
        /*0000*/ 	.byte	0x04, 0x2f
        /*0002*/ 	.short	(.L_1 - .L_0)
	.align		4
.L_0:
        /*0004*/ 	.word	index@(_Z10mysgemm_v3ILi128ELi128ELi8ELi8ELi8EEviiifPfS0_fS0_)
        /*0008*/ 	.word	0x00000080


	//----- nvinfo : EIATTR_FRAME_SIZE
	.align		4
.L_1:
        /*000c*/ 	.byte	0x04, 0x11
        /*000e*/ 	.short	(.L_3 - .L_2)
	.align		4
.L_2:
        /*0010*/ 	.word	index@(_Z10mysgemm_v3ILi128ELi128ELi8ELi8ELi8EEviiifPfS0_fS0_)
        /*0014*/ 	.word	0x00000000


	//----- nvinfo : EIATTR_MIN_STACK_SIZE
	.align		4
.L_3:
        /*0018*/ 	.byte	0x04, 0x12
        /*001a*/ 	.short	(.L_5 - .L_4)
	.align		4
.L_4:
        /*001c*/ 	.word	index@(_Z10mysgemm_v3ILi128ELi128ELi8ELi8ELi8EEviiifPfS0_fS0_)
        /*0020*/ 	.word	0x00000000
.L_5:


//--------------------- .nv.compat                --------------------------
	.section	.nv.compat,"",@"SHT_CUDA_COMPAT_INFO"
	.align	4
        /*0000*/ 	.byte	0x02, 0x09, 0x00, 0x00, 0x02, 0x02, 0x01, 0x00, 0x02, 0x05, 0x05, 0x00, 0x03, 0x07, 0x01, 0x01
        /*0010*/ 	.byte	0x02, 0x03, 0x00, 0x00, 0x02, 0x06, 0x01, 0x00, 0x04, 0x0b, 0x08, 0x00, 0x09, 0x00, 0x00, 0x00
        /*0020*/ 	.byte	0x00, 0x00, 0x00, 0x00


//--------------------- .nv.info._Z10mysgemm_v3ILi128ELi128ELi8ELi8ELi8EEviiifPfS0_fS0_ --------------------------
	.section	.nv.info._Z10mysgemm_v3ILi128ELi128ELi8ELi8ELi8EEviiifPfS0_fS0_,"",@"SHT_CUDA_INFO"
	.sectionflags	@""
	.align	4


	//----- nvinfo : EIATTR_CUDA_API_VERSION
	.align		4
        /*0000*/ 	.byte	0x04, 0x37
        /*0002*/ 	.short	(.L_7 - .L_6)
.L_6:
        /*0004*/ 	.word	0x00000082


	//----- nvinfo : EIATTR_KPARAM_INFO
	.align		4
.L_7:
        /*0008*/ 	.byte	0x04, 0x17
        /*000a*/ 	.short	(.L_9 - .L_8)
.L_8:
        /*000c*/ 	.word	0x00000000
        /*0010*/ 	.short	0x0007
        /*0012*/ 	.short	0x0028
        /*0014*/ 	.byte	0x00, 0xf5, 0x21, 0x00


	//----- nvinfo : EIATTR_KPARAM_INFO
	.align		4
.L_9:
        /*0018*/ 	.byte	0x04, 0x17
        /*001a*/ 	.short	(.L_11 - .L_10)
.L_10:
        /*001c*/ 	.word	0x00000000
        /*0020*/ 	.short	0x0006
        /*0022*/ 	.short	0x0020
        /*0024*/ 	.byte	0x00, 0xf0, 0x11, 0x00


	//----- nvinfo : EIATTR_KPARAM_INFO
	.align		4
.L_11:
        /*0028*/ 	.byte	0x04, 0x17
        /*002a*/ 	.short	(.L_13 - .L_12)
.L_12:
        /*002c*/ 	.word	0x00000000
        /*0030*/ 	.short	0x0005
        /*0032*/ 	.short	0x0018
        /*0034*/ 	.byte	0x00, 0xf5, 0x21, 0x00


	//----- nvinfo : EIATTR_KPARAM_INFO
	.align		4
.L_13:
        /*0038*/ 	.byte	0x04, 0x17
        /*003a*/ 	.short	(.L_15 - .L_14)
.L_14:
        /*003c*/ 	.word	0x00000000
        /*0040*/ 	.short	0x0004
        /*0042*/ 	.short	0x0010
        /*0044*/ 	.byte	0x00, 0xf5, 0x21, 0x00


	//----- nvinfo : EIATTR_KPARAM_INFO
	.align		4
.L_15:
        /*0048*/ 	.byte	0x04, 0x17
        /*004a*/ 	.short	(.L_17 - .L_16)
.L_16:
        /*004c*/ 	.word	0x00000000
        /*0050*/ 	.short	0x0003
        /*0052*/ 	.short	0x000c
        /*0054*/ 	.byte	0x00, 0xf0, 0x11, 0x00


	//----- nvinfo : EIATTR_KPARAM_INFO
	.align		4
.L_17:
        /*0058*/ 	.byte	0x04, 0x17
        /*005a*/ 	.short	(.L_19 - .L_18)
.L_18:
        /*005c*/ 	.word	0x00000000
        /*0060*/ 	.short	0x0002
        /*0062*/ 	.short	0x0008
        /*0064*/ 	.byte	0x00, 0xf0, 0x11, 0x00


	//----- nvinfo : EIATTR_KPARAM_INFO
	.align		4
.L_19:
        /*0068*/ 	.byte	0x04, 0x17
        /*006a*/ 	.short	(.L_21 - .L_20)
.L_20:
        /*006c*/ 	.word	0x00000000
        /*0070*/ 	.short	0x0001
        /*0072*/ 	.short	0x0004
        /*0074*/ 	.byte	0x00, 0xf0, 0x11, 0x00


	//----- nvinfo : EIATTR_KPARAM_INFO
	.align		4
.L_21:
        /*0078*/ 	.byte	0x04, 0x17
        /*007a*/ 	.short	(.L_23 - .L_22)
.L_22:
        /*007c*/ 	.word	0x00000000
        /*0080*/ 	.short	0x0000
        /*0082*/ 	.short	0x0000
        /*0084*/ 	.byte	0x00, 0xf0, 0x11, 0x00


	//----- nvinfo : EIATTR_SPARSE_MMA_MASK
	.align		4
.L_23:
        /*0088*/ 	.byte	0x03, 0x50
        /*008a*/ 	.short	0x0000


	//----- nvinfo : EIATTR_MAXREG_COUNT
	.align		4
        /*008c*/ 	.byte	0x03, 0x1b
        /*008e*/ 	.short	0x00ff


	//----- nvinfo : EIATTR_NUM_BARRIERS
	.align		4
        /*0090*/ 	.byte	0x02, 0x4c
        /*0092*/ 	.byte	0x01
	.zero		1


	//----- nvinfo : EIATTR_MERCURY_ISA_VERSION
	.align		4
        /*0094*/ 	.byte	0x03, 0x5f
        /*0096*/ 	.short	0x0101


	//----- nvinfo : EIATTR_VRC_CTA_INIT_COUNT
	.align		4
        /*0098*/ 	.byte	0x02, 0x4a
	.zero		1
	.zero		1


	//----- nvinfo : EIATTR_EXIT_INSTR_OFFSETS
	.align		4
        /*009c*/ 	.byte	0x04, 0x1c
        /*009e*/ 	.short	(.L_25 - .L_24)


	//   ....[0]....
.L_24:
        /*00a0*/ 	.word	0x00003d40


	//----- nvinfo : EIATTR_CBANK_PARAM_SIZE
	.align		4
.L_25:
        /*00a4*/ 	.byte	0x03, 0x19
        /*00a6*/ 	.short	0x0030


	//----- nvinfo : EIATTR_PARAM_CBANK
	.align		4
        /*00a8*/ 	.byte	0x04, 0x0a
        /*00aa*/ 	.short	(.L_27 - .L_26)
	.align		4
.L_26:
        /*00ac*/ 	.word	index@(.nv.constant0._Z10mysgemm_v3ILi128ELi128ELi8ELi8ELi8EEviiifPfS0_fS0_)
        /*00b0*/ 	.short	0x0380
        /*00b2*/ 	.short	0x0030


	//----- nvinfo : EIATTR_SW_WAR
	.align		4
.L_27:
        /*00b4*/ 	.byte	0x04, 0x36
        /*00b6*/ 	.short	(.L_29 - .L_28)
.L_28:
        /*00b8*/ 	.word	0x00000008
.L_29:


//--------------------- .nv.callgraph             --------------------------
	.section	.nv.callgraph,"",@"SHT_CUDA_CALLGRAPH"
	.align	4
	.sectionentsize	8
	.align		4
        /*0000*/ 	.word	0x00000000
	.align		4
        /*0004*/ 	.word	0xffffffff
	.align		4
        /*0008*/ 	.word	0x00000000
	.align		4
        /*000c*/ 	.word	0xfffffffe
	.align		4
        /*0010*/ 	.word	0x00000000
	.align		4
        /*0014*/ 	.word	0xfffffffd
	.align		4
        /*0018*/ 	.word	0x00000000
	.align		4
        /*001c*/ 	.word	0xfffffffc


//--------------------- .text._Z10mysgemm_v3ILi128ELi128ELi8ELi8ELi8EEviiifPfS0_fS0_ --------------------------
	.section	.text._Z10mysgemm_v3ILi128ELi128ELi8ELi8ELi8EEviiifPfS0_fS0_,"ax",@progbits
	.align	128
        .global         _Z10mysgemm_v3ILi128ELi128ELi8ELi8ELi8EEviiifPfS0_fS0_
        .type           _Z10mysgemm_v3ILi128ELi128ELi8ELi8ELi8EEviiifPfS0_fS0_,@function
        .size           _Z10mysgemm_v3ILi128ELi128ELi8ELi8ELi8EEviiifPfS0_fS0_,(.L_x_3 - _Z10mysgemm_v3ILi128ELi128ELi8ELi8ELi8EEviiifPfS0_fS0_)
        .other          _Z10mysgemm_v3ILi128ELi128ELi8ELi8ELi8EEviiifPfS0_fS0_,@"STO_CUDA_ENTRY STV_DEFAULT"
_Z10mysgemm_v3ILi128ELi128ELi8ELi8ELi8EEviiifPfS0_fS0_:
.text._Z10mysgemm_v3ILi128ELi128ELi8ELi8ELi8EEviiifPfS0_fS0_:
[----:B------:R-:W-:Y:S08]  /*0000*/  LDC R1, c[0x0][0x37c] ;  /* 0x0000df00ff017b82 */ /* 0x000ff00000000800 */
[----:B------:R-:W0:Y:S01]  /*0010*/  S2UR UR12, SR_CTAID.Y ;  /* 0x00000000000c79c3 */ /* 0x000e220000002600 */
[----:B------:R-:W1:Y:S01]  /*0020*/  LDCU UR16, c[0x0][0x388] ;  /* 0x00007100ff1077ac */ /* 0x000e620008000800 */
[----:B------:R-:W2:Y:S01]  /*0030*/  S2R R0, SR_TID.X ;  /* 0x0000000000007919 */ /* 0x000ea20000002100 */
[----:B------:R-:W-:Y:S01]  /*0040*/  HFMA2 R94, -RZ, RZ, 0, 0 ;  /* 0x00000000ff5e7431 */ /* 0x000fe200000001ff */
[----:B------:R-:W-:Y:S01]  /*0050*/  CS2R R84, SRZ ;  /* 0x0000000000547805 */ /* 0x000fe2000001ff00 */
[----:B------:R-:W3:Y:S01]  /*0060*/  LDCU.128 UR4, c[0x0][0x390] ;  /* 0x00007200ff0477ac */ /* 0x000ee20008000c00 */
[----:B------:R-:W-:Y:S01]  /*0070*/  HFMA2 R117, -RZ, RZ, 0, 0 ;  /* 0x00000000ff757431 */ /* 0x000fe200000001ff */
[----:B------:R-:W-:Y:S01]  /*0080*/  CS2R R82, SRZ ;  /* 0x0000000000527805 */ /* 0x000fe2000001ff00 */
[----:B------:R-:W4:Y:S01]  /*0090*/  S2UR UR11, SR_CTAID.X ;  /* 0x00000000000b79c3 */ /* 0x000f220000002500 */
[----:B------:R-:W-:Y:S01]  /*00a0*/  HFMA2 R113, -RZ, RZ, 0, 0 ;  /* 0x00000000ff717431 */ /* 0x000fe200000001ff */
[----:B------:R-:W-:Y:S01]  /*00b0*/  MOV R80, RZ ;  /* 0x000000ff00507202 */ /* 0x000fe20000000f00 */
[----:B------:R-:W-:Y:S01]  /*00c0*/  HFMA2 R99, -RZ, RZ, 0, 0 ;  /* 0x00000000ff637431 */ /* 0x000fe200000001ff */
[----:B------:R-:W-:Y:S01]  /*00d0*/  CS2R R74, SRZ ;  /* 0x00000000004a7805 */ /* 0x000fe2000001ff00 */
[----:B------:R-:W-:Y:S01]  /*00e0*/  HFMA2 R18, -RZ, RZ, 0, 0 ;  /* 0x00000000ff127431 */ /* 0x000fe200000001ff */
[----:B------:R-:W-:Y:S01]  /*00f0*/  MOV R115, RZ ;  /* 0x000000ff00737202 */ /* 0x000fe20000000f00 */
[----:B------:R-:W-:Y:S01]  /*0100*/  HFMA2 R119, -RZ, RZ, 0, 0 ;  /* 0x00000000ff777431 */ /* 0x000fe200000001ff */
[----:B------:R-:W-:Y:S01]  /*0110*/  MOV R92, RZ ;  /* 0x000000ff005c7202 */ /* 0x000fe20000000f00 */
[----:B------:R-:W-:Y:S01]  /*0120*/  HFMA2 R52, -RZ, RZ, 0, 0 ;  /* 0x00000000ff347431 */ /* 0x000fe200000001ff */
[----:B------:R-:W-:Y:S01]  /*0130*/  CS2R R86, SRZ ;  /* 0x0000000000567805 */ /* 0x000fe2000001ff00 */
[----:B-1----:R-:W-:Y:S01]  /*0140*/  UISETP.GE.AND UP0, UPT, UR16, 0x1, UPT ;  /* 0x000000011000788c */ /* 0x002fe2000bf06270 */
[----:B------:R-:W-:Y:S01]  /*0150*/  HFMA2 R125, -RZ, RZ, 0, 0 ;  /* 0x00000000ff7d7431 */ /* 0x000fe200000001ff */
[----:B------:R-:W-:-:S02]  /*0160*/  CS2R R88, SRZ ;  /* 0x0000000000587805 */ /* 0x000fc4000001ff00 */
[----:B------:R-:W-:Y:S02]  /*0170*/  CS2R R90, SRZ ;  /* 0x00000000005a7805 */ /* 0x000fe4000001ff00 */
[----:B------:R-:W-:Y:S01]  /*0180*/  CS2R R72, SRZ ;  /* 0x0000000000487805 */ /* 0x000fe2000001ff00 */
[----:B0-----:R-:W-:Y:S01]  /*0190*/  UIMAD UR8, UR12, UR16, URZ ;  /* 0x000000100c0872a4 */ /* 0x001fe2000f8e02ff */
[----:B------:R-:W-:Y:S02]  /*01a0*/  CS2R R78, SRZ ;  /* 0x00000000004e7805 */ /* 0x000fe4000001ff00 */
[----:B------:R-:W-:Y:S02]  /*01b0*/  CS2R R96, SRZ ;  /* 0x0000000000607805 */ /* 0x000fe4000001ff00 */
[----:B------:R-:W-:Y:S01]  /*01c0*/  CS2R R102, SRZ ;  /* 0x0000000000667805 */ /* 0x000fe2000001ff00 */
[----:B------:R-:W-:Y:S01]  /*01d0*/  USHF.L.U32 UR8, UR8, 0x7, URZ ;  /* 0x0000000708087899 */ /* 0x000fe200080006ff */
[----:B------:R-:W-:-:S02]  /*01e0*/  CS2R R70, SRZ ;  /* 0x0000000000467805 */ /* 0x000fc4000001ff00 */
[----:B------:R-:W-:Y:S02]  /*01f0*/  CS2R R68, SRZ ;  /* 0x0000000000447805 */ /* 0x000fe4000001ff00 */
[----:B------:R-:W-:Y:S01]  /*0200*/  CS2R R76, SRZ ;  /* 0x00000000004c7805 */ /* 0x000fe2000001ff00 */
[----:B----4-:R-:W-:Y:S01]  /*0210*/  USHF.L.U32 UR9, UR11, 0x7, URZ ;  /* 0x000000070b097899 */ /* 0x010fe200080006ff */
[----:B------:R-:W-:Y:S02]  /*0220*/  CS2R R100, SRZ ;  /* 0x0000000000647805 */ /* 0x000fe4000001ff00 */
[----:B------:R-:W-:Y:S02]  /*0230*/  CS2R R66, SRZ ;  /* 0x0000000000427805 */ /* 0x000fe4000001ff00 */
[----:B------:R-:W-:Y:S02]  /*0240*/  CS2R R64, SRZ ;  /* 0x0000000000407805 */ /* 0x000fe4000001ff00 */
[----:B------:R-:W-:-:S02]  /*0250*/  CS2R R62, SRZ ;  /* 0x00000000003e7805 */ /* 0x000fc4000001ff00 */
[----:B------:R-:W-:Y:S02]  /*0260*/  CS2R R60, SRZ ;  /* 0x00000000003c7805 */ /* 0x000fe4000001ff00 */
[----:B------:R-:W-:Y:S02]  /*0270*/  CS2R R32, SRZ ;  /* 0x0000000000207805 */ /* 0x000fe4000001ff00 */
[----:B------:R-:W-:Y:S02]  /*0280*/  CS2R R108, SRZ ;  /* 0x00000000006c7805 */ /* 0x000fe4000001ff00 */
[----:B------:R-:W-:Y:S02]  /*0290*/  CS2R R16, SRZ ;  /* 0x0000000000107805 */ /* 0x000fe4000001ff00 */
[----:B------:R-:W-:Y:S02]  /*02a0*/  MOV R107, RZ ;  /* 0x000000ff006b7202 */ /* 0x000fe40000000f00 */
[----:B------:R-:W-:-:S02]  /*02b0*/  CS2R R36, SRZ ;  /* 0x0000000000247805 */ /* 0x000fc4000001ff00 */
[----:B------:R-:W-:Y:S02]  /*02c0*/  MOV R104, RZ ;  /* 0x000000ff00687202 */ /* 0x000fe40000000f00 */
[----:B------:R-:W-:Y:S02]  /*02d0*/  CS2R R10, SRZ ;  /* 0x00000000000a7805 */ /* 0x000fe4000001ff00 */
[----:B------:R-:W-:Y:S02]  /*02e0*/  MOV R121, RZ ;  /* 0x000000ff00797202 */ /* 0x000fe40000000f00 */
[----:B------:R-:W-:Y:S02]  /*02f0*/  CS2R R12, SRZ ;  /* 0x00000000000c7805 */ /* 0x000fe4000001ff00 */
[----:B------:R-:W-:Y:S01]  /*0300*/  MOV R111, RZ ;  /* 0x000000ff006f7202 */ /* 0x000fe20000000f00 */
[----:B------:R-:W0:Y:S01]  /*0310*/  LDCU.64 UR14, c[0x0][0x358] ;  /* 0x00006b00ff0e77ac */ /* 0x000e220008000a00 */
[----:B------:R-:W-:Y:S01]  /*0320*/  MOV R55, RZ ;  /* 0x000000ff00377202 */ /* 0x000fe20000000f00 */
[----:B---3--:R-:W-:-:S02]  /*0330*/  UIMAD.WIDE.U32 UR6, UR9, 0x4, UR6 ;  /* 0x00000004090678a5 */ /* 0x008fc4000f8e0006 */
[----:B------:R-:W-:Y:S01]  /*0340*/  UIMAD.WIDE UR4, UR8, 0x4, UR4 ;  /* 0x00000004080478a5 */ /* 0x000fe2000f8e0204 */
[----:B--2---:R-:W-:Y:S11]  /*0350*/  BRA.U !UP0, `(.L_x_0) ;  /* 0x0000002508ac7547 */ /* 0x004ff6000b800000 */
[----:B------:R-:W1:Y:S01]  /*0360*/  LDCU UR17, c[0x0][0x384] ;  /* 0x00007080ff1177ac */ /* 0x000e620008000800 */
[C---:B------:R-:W-:Y:S02]  /*0370*/  LOP3.LUT R5, R0.reuse, 0x7, RZ, 0xc0, !PT ;  /* 0x0000000700057812 */ /* 0x040fe400078ec0ff */
[--C-:B------:R-:W-:Y:S01]  /*0380*/  SHF.R.U32.HI R2, RZ, 0x3, R0.reuse ;  /* 0x00000003ff027819 */ /* 0x100fe20000011600 */
[----:B------:R-:W-:Y:S01]  /*0390*/  UMOV UR8, UR4 ;  /* 0x0000000400087c82 */ /* 0x000fe20008000000 */
[----:B------:R-:W-:Y:S01]  /*03a0*/  LOP3.LUT R6, R0, 0x7f, RZ, 0xc0, !PT ;  /* 0x0000007f00067812 */ /* 0x000fe200078ec0ff */
[----:B------:R-:W-:Y:S01]  /*03b0*/  UMOV UR9, UR5 ;  /* 0x0000000500097c82 */ /* 0x000fe20008000000 */
[----:B------:R-:W-:Y:S01]  /*03c0*/  SHF.R.U32.HI R3, RZ, 0x7, R0 ;  /* 0x00000007ff037819 */ /* 0x000fe20000011600 */
[----:B------:R-:W-:Y:S01]  /*03d0*/  IMAD R5, R2, UR16, R5 ;  /* 0x0000001002057c24 */ /* 0x000fe2000f8e0205 */
[----:B------:R-:W-:Y:S01]  /*03e0*/  MOV R2, UR16 ;  /* 0x0000001000027c02 */ /* 0x000fe20008000f00 */
[----:B------:R-:W-:Y:S01]  /*03f0*/  UMOV UR4, URZ ;  /* 0x000000ff00047c82 */ /* 0x000fe20008000000 */
[----:B------:R-:W-:-:S02]  /*0400*/  MOV R4, UR16 ;  /* 0x0000001000047c02 */ /* 0x000fc40008000f00 */
[----:B------:R-:W-:Y:S02]  /*0410*/  LEA R7, R2, R5, 0x6 ;  /* 0x0000000502077211 */ /* 0x000fe400078e30ff */
[----:B------:R-:W-:Y:S02]  /*0420*/  MOV R94, RZ ;  /* 0x000000ff005e7202 */ /* 0x000fe40000000f00 */
[----:B------:R-:W-:Y:S01]  /*0430*/  LEA R9, R4, R7, 0x5 ;  /* 0x0000000704097211 */ /* 0x000fe200078e28ff */
[----:B-1----:R-:W-:Y:S01]  /*0440*/  IMAD R6, R3, UR17, R6 ;  /* 0x0000001103067c24 */ /* 0x002fe2000f8e0206 */
[----:B------:R-:W-:Y:S02]  /*0450*/  MOV R3, UR17 ;  /* 0x0000001100037c02 */ /* 0x000fe40008000f00 */
[----:B------:R-:W-:Y:S02]  /*0460*/  MOV R15, UR17 ;  /* 0x00000011000f7c02 */ /* 0x000fe40008000f00 */
[----:B------:R-:W-:-:S04]  /*0470*/  LEA R8, R3, R6, 0x2 ;  /* 0x0000000603087211 */ /* 0x000fc800078e10ff */
[----:B------:R-:W-:-:S07]  /*0480*/  LEA R2, R15, R8, 0x1 ;  /* 0x000000080f027211 */ /* 0x000fce00078e08ff */
.L_x_1:
[----:B------:R-:W-:Y:S01]  /*0490*/  HFMA2 R20, -RZ, RZ, 0, 2.384185791015625e-07 ;  /* 0x00000004ff147431 */ /* 0x000fe200000001ff */
[----:B------:R-:W-:Y:S01]  /*04a0*/  MOV R28, UR16 ;  /* 0x00000010001c7c02 */ /* 0x000fe20008000f00 */
[----:B------:R-:W-:Y:S01]  /*04b0*/  HFMA2 R14, -RZ, RZ, 0, 2.384185791015625e-07 ;  /* 0x00000004ff0e7431 */ /* 0x000fe200000001ff */
[----:B------:R-:W-:Y:S01]  /*04c0*/  MOV R3, UR17 ;  /* 0x0000001100037c02 */ /* 0x000fe20008000f00 */
[----:B------:R-:W-:Y:S01]  /*04d0*/  HFMA2 R25, -RZ, RZ, 0, 2.384185791015625e-07 ;  /* 0x00000004ff197431 */ /* 0x000fe200000001ff */
[----:B------:R-:W-:Y:S02]  /*04e0*/  MOV R29, 0x4 ;  /* 0x00000004001d7802 */ /* 0x000fe40000000f00 */
[----:B------:R-:W-:Y:S01]  /*04f0*/  LEA R28, R28, R5, 0x5 ;  /* 0x000000051c1c7211 */ /* 0x000fe200078e28ff */
[----:B------:R-:W-:Y:S01]  /*0500*/  IMAD.WIDE.U32 R20, R5, R20, UR8 ;  /* 0x0000000805147e25 */ /* 0x000fe2000f8e0014 */
[----:B------:R-:W-:-:S04]  /*0510*/  MOV R26, 0x4 ;  /* 0x00000004001a7802 */ /* 0x000fc80000000f00 */
[----:B0-----:R0:W2:Y:S01]  /*0520*/  LDG.E R19, desc[UR14][R20.64] ;  /* 0x0000000e14137981 */ /* 0x0010a2000c1e1900 */
[----:B------:R-:W-:Y:S01]  /*0530*/  IMAD.WIDE.U32 R14, R7, R14, UR8 ;  /* 0x00000008070e7e25 */ /* 0x000fe2000f8e000e */
[----:B------:R-:W-:Y:S02]  /*0540*/  LEA R24, R3, R6, 0x1 ;  /* 0x0000000603187211 */ /* 0x000fe400078e08ff */
[----:B------:R-:W-:Y:S01]  /*0550*/  MOV R3, 0x4 ;  /* 0x0000000400037802 */ /* 0x000fe20000000f00 */
[----:B------:R-:W-:Y:S01]  /*0560*/  IMAD.WIDE.U32 R28, R28, R29, UR8 ;  /* 0x000000081c1c7e25 */ /* 0x000fe2000f8e001d */
[----:B------:R-:W-:Y:S01]  /*0570*/  MOV R23, 0x4 ;  /* 0x0000000400177802 */ /* 0x000fe20000000f00 */
[----:B------:R1:W3:Y:S02]  /*0580*/  LDG.E R31, desc[UR14][R14.64] ;  /* 0x0000000e0e1f7981 */ /* 0x0002e4000c1e1900 */
[----:B0-----:R-:W-:Y:S02]  /*0590*/  HFMA2 R21, -RZ, RZ, 0, 2.384185791015625e-07 ;  /* 0x00000004ff157431 */ /* 0x001fe400000001ff */
[----:B------:R-:W-:Y:S01]  /*05a0*/  IMAD.WIDE.U32 R26, R9, R26, UR8 ;  /* 0x00000008091a7e25 */ /* 0x000fe2000f8e001a */
[----:B------:R-:W4:Y:S03]  /*05b0*/  LDG.E R29, desc[UR14][R28.64] ;  /* 0x0000000e1c1d7981 */ /* 0x000f26000c1e1900 */
[----:B------:R-:W-:-:S02]  /*05c0*/  IMAD.WIDE R24, R24, R25, UR6 ;  /* 0x0000000618187e25 */ /* 0x000fc4000f8e0219 */
[----:B------:R0:W5:Y:S02]  /*05d0*/  LDG.E R27, desc[UR14][R26.64] ;  /* 0x0000000e1a1b7981 */ /* 0x000164000c1e1900 */
[----:B-1----:R-:W-:Y:S02]  /*05e0*/  IMAD.WIDE R14, R2, R3, UR6 ;  /* 0x00000006020e7e25 */ /* 0x002fe4000f8e0203 */
[----:B------:R-:W5:Y:S02]  /*05f0*/  LDG.E R38, desc[UR14][R24.64] ;  /* 0x0000000e18267981 */ /* 0x000f64000c1e1900 */
[----:B------:R-:W-:Y:S02]  /*0600*/  IMAD.WIDE R22, R6, R23, UR6 ;  /* 0x0000000606167e25 */ /* 0x000fe4000f8e0217 */
[----:B------:R-:W5:Y:S02]  /*0610*/  LDG.E R14, desc[UR14][R14.64] ;  /* 0x0000000e0e0e7981 */ /* 0x000f64000c1e1900 */
[----:B------:R-:W-:-:S02]  /*0620*/  IMAD.WIDE R20, R8, R21, UR6 ;  /* 0x0000000608147e25 */ /* 0x000fc4000f8e0215 */
[----:B------:R-:W5:Y:S04]  /*0630*/  LDG.E R34, desc[UR14][R22.64] ;  /* 0x0000000e16227981 */ /* 0x000f68000c1e1900 */
[----:B------:R-:W5:Y:S01]  /*0640*/  LDG.E R54, desc[UR14][R20.64] ;  /* 0x0000000e14367981 */ /* 0x000f62000c1e1900 */
[----:B------:R-:W1:Y:S01]  /*0650*/  S2UR UR10, SR_CgaCtaId ;  /* 0x00000000000a79c3 */ /* 0x000e620000008800 */
[----:B------:R-:W-:Y:S02]  /*0660*/  UMOV UR5, 0x400 ;  /* 0x0000040000057882 */ /* 0x000fe40000000000 */
[----:B-1----:R-:W-:Y:S02]  /*0670*/  ULEA UR13, UR10, UR5, 0x18 ;  /* 0x000000050a0d7291 */ /* 0x002fe4000f8ec0ff */
[----:B------:R-:W-:-:S04]  /*0680*/  UIADD3 UR5, UPT, UPT, UR5, 0x1000, URZ ;  /* 0x0000100005057890 */ /* 0x000fc8000fffe0ff */
[----:B------:R-:W-:Y:S01]  /*0690*/  ULEA UR5, UR10, UR5, 0x18 ;  /* 0x000000050a057291 */ /* 0x000fe2000f8ec0ff */
[----:B0-----:R-:W-:-:S05]  /*06a0*/  LEA R26, R0, UR13, 0x2 ;  /* 0x0000000d001a7c11 */ /* 0x001fca000f8e10ff */
[C---:B------:R-:W-:Y:S02]  /*06b0*/  LEA R35, R0.reuse, UR5, 0x2 ;  /* 0x0000000500237c11 */ /* 0x040fe4000f8e10ff */
[C---:B------:R-:W-:Y:S02]  /*06c0*/  SHF.L.U32 R4, R0.reuse, 0x4, RZ ;  /* 0x0000000400047819 */ /* 0x040fe400000006ff */
[----:B------:R-:W-:Y:S02]  /*06d0*/  SHF.L.U32 R3, R0, 0x5, RZ ;  /* 0x0000000500037819 */ /* 0x000fe400000006ff */
[----:B------:R-:W-:Y:S02]  /*06e0*/  LOP3.LUT R4, R4, 0x3f00, RZ, 0xc0, !PT ;  /* 0x00003f0004047812 */ /* 0x000fe400078ec0ff */
[----:B------:R-:W-:Y:S01]  /*06f0*/  LOP3.LUT R3, R3, 0x1e0, RZ, 0xc0, !PT ;  /* 0x000001e003037812 */ /* 0x000fe200078ec0ff */
[----:B--2---:R-:W-:Y:S04]  /*0700*/  STS [R26], R19 ;  /* 0x000000131a007388 */ /* 0x004fe80000000800 */
[----:B---3--:R-:W-:Y:S04]  /*0710*/  STS [R26+0x800], R31 ;  /* 0x0008001f1a007388 */ /* 0x008fe80000000800 */
[----:B----4-:R-:W-:Y:S04]  /*0720*/  STS [R26+0x400], R29 ;  /* 0x0004001d1a007388 */ /* 0x010fe80000000800 */
[----:B-----5:R-:W-:Y:S04]  /*0730*/  STS [R26+0xc00], R27 ;  /* 0x000c001b1a007388 */ /* 0x020fe80000000800 */
[----:B------:R-:W-:Y:S04]  /*0740*/  STS [R35+0x400], R38 ;  /* 0x0004002623007388 */ /* 0x000fe80000000800 */
[----:B------:R-:W-:Y:S04]  /*0750*/  STS [R35+0xc00], R14 ;  /* 0x000c000e23007388 */ /* 0x000fe80000000800 */
[----:B------:R-:W-:Y:S04]  /*0760*/  STS [R35], R34 ;  /* 0x0000002223007388 */ /* 0x000fe80000000800 */
[----:B------:R-:W-:Y:S01]  /*0770*/  STS [R35+0x800], R54 ;  /* 0x0008003623007388 */ /* 0x000fe20000000800 */
[----:B------:R-:W-:Y:S06]  /*0780*/  BAR.SYNC.DEFER_BLOCKING 0x0 ;  /* 0x0000000000007b1d */ /* 0x000fec0000010000 */
[----:B------:R-:W-:Y:S04]  /*0790*/  LDS.128 R28, [R4+UR13] ;  /* 0x0000000d041c7984 */ /* 0x000fe80008000c00 */
[----:B------:R-:W0:Y:S04]  /*07a0*/  LDS.128 R20, [R3+UR5] ;  /* 0x0000000503147984 */ /* 0x000e280008000c00 */
[----:B------:R-:W1:Y:S04]  /*07b0*/  LDS.128 R48, [R3+UR5+0x10] ;  /* 0x0000100503307984 */ /* 0x000e680008000c00 */
[----:B------:R-:W2:Y:S04]  /*07c0*/  LDS.128 R24, [R4+UR13+0x20] ;  /* 0x0000200d04187984 */ /* 0x000ea80008000c00 */
[----:B------:R-:W3:Y:S04]  /*07d0*/  LDS.128 R40, [R3+UR5+0x210] ;  /* 0x0002100503287984 */ /* 0x000ee80008000c00 */
[----:B------:R-:W4:Y:S04]  /*07e0*/  LDS.128 R44, [R3+UR5+0x200] ;  /* 0x00020005032c7984 */ /* 0x000f280008000c00 */
[----:B------:R-:W5:Y:S01]  /*07f0*/  LDS.128 R56, [R4+UR13+0x40] ;  /* 0x0000400d04387984 */ /* 0x000f620008000c00 */
[C---:B0-----:R-:W-:Y:S01]  /*0800*/  FFMA R93, R28.reuse, R22, R55 ;  /* 0x000000161c5d7223 */ /* 0x041fe20000000037 */
[C---:B-1----:R-:W-:Y:S01]  /*0810*/  FFMA R14, R28.reuse, R51, R52 ;  /* 0x000000331c0e7223 */ /* 0x042fe20000000034 */
[----:B------:R-:W-:Y:S01]  /*0820*/  FFMA R36, R28, R49, R36 ;  /* 0x000000311c247223 */ /* 0x000fe20000000024 */
[----:B------:R-:W0:Y:S01]  /*0830*/  LDS.128 R52, [R4+UR13+0x60] ;  /* 0x0000600d04347984 */ /* 0x000e220008000c00 */
[----:B--2---:R-:W-:Y:S01]  /*0840*/  FFMA R35, R48, R24, R17 ;  /* 0x0000001830237223 */ /* 0x004fe20000000011 */
[----:B------:R-:W-:Y:S01]  /*0850*/  FFMA R98, R24, R21, R37 ;  /* 0x0000001518627223 */ /* 0x000fe20000000025 */
[----:B---3--:R-:W-:-:S02]  /*0860*/  FFMA R17, R29, R41, R36 ;  /* 0x000000291d117223 */ /* 0x008fc40000000024 */
[----:B------:R-:W1:Y:S01]  /*0870*/  LDS.128 R36, [R4+UR13+0x80] ;  /* 0x0000800d04247984 */ /* 0x000e620008000c00 */
[C---:B------:R-:W-:Y:S01]  /*0880*/  FFMA R13, R28.reuse, R20, R13 ;  /* 0x000000141c0d7223 */ /* 0x040fe2000000000d */
[C---:B------:R-:W-:Y:S01]  /*0890*/  FFMA R10, R28.reuse, R21, R10 ;  /* 0x000000151c0a7223 */ /* 0x040fe2000000000a */
[CC--:B------:R-:W-:Y:S01]  /*08a0*/  FFMA R12, R28.reuse, R23.reuse, R12 ;  /* 0x000000171c0c7223 */ /* 0x0c0fe2000000000c */
[C---:B------:R-:W-:Y:S01]  /*08b0*/  FFMA R19, R28.reuse, R48, R125 ;  /* 0x000000301c137223 */ /* 0x040fe2000000007d */
[----:B------:R-:W-:Y:S01]  /*08c0*/  FFMA R15, R28, R50, R111 ;  /* 0x000000321c0f7223 */ /* 0x000fe2000000006f */
[----:B------:R-:W-:Y:S01]  /*08d0*/  FFMA R11, R20, R24, R11 ;  /* 0x00000018140b7223 */ /* 0x000fe2000000000b */
[C---:B------:R-:W-:Y:S01]  /*08e0*/  FFMA R95, R24.reuse, R22, R121 ;  /* 0x00000016185f7223 */ /* 0x040fe20000000079 */
[C---:B------:R-:W-:Y:S01]  /*08f0*/  FFMA R108, R24.reuse, R23, R108 ;  /* 0x00000017186c7223 */ /* 0x040fe2000000006c */
[C---:B------:R-:W-:Y:S01]  /*0900*/  FFMA R28, R24.reuse, R49, R76 ;  /* 0x00000031181c7223 */ /* 0x040fe2000000004c */
[C---:B------:R-:W-:Y:S01]  /*0910*/  FFMA R111, R24.reuse, R50, R119 ;  /* 0x00000032186f7223 */ /* 0x040fe20000000077 */
[----:B------:R-:W-:Y:S01]  /*0920*/  FFMA R24, R24, R51, R104 ;  /* 0x0000003318187223 */ /* 0x000fe20000000068 */
[C---:B----4-:R-:W-:Y:S01]  /*0930*/  FFMA R119, R44.reuse, R29, R13 ;  /* 0x0000001d2c777223 */ /* 0x050fe2000000000d */
[C---:B------:R-:W-:Y:S01]  /*0940*/  FFMA R105, R29.reuse, R45, R10 ;  /* 0x0000002d1d697223 */ /* 0x040fe2000000000a */
[C---:B------:R-:W-:Y:S01]  /*0950*/  FFMA R81, R29.reuse, R47, R12 ;  /* 0x0000002f1d517223 */ /* 0x040fe2000000000c */
[----:B------:R-:W-:Y:S01]  /*0960*/  FFMA R121, R44, R25, R11 ;  /* 0x000000192c797223 */ /* 0x000fe2000000000b */
[C---:B------:R-:W-:Y:S01]  /*0970*/  FFMA R93, R29.reuse, R46, R93 ;  /* 0x0000002e1d5d7223 */ /* 0x040fe2000000005d */
[----:B------:R-:W-:Y:S01]  /*0980*/  FFMA R19, R40, R29, R19 ;  /* 0x0000001d28137223 */ /* 0x000fe20000000013 */
[C---:B------:R-:W-:Y:S01]  /*0990*/  FFMA R15, R29.reuse, R42, R15 ;  /* 0x0000002a1d0f7223 */ /* 0x040fe2000000000f */
[----:B------:R-:W-:Y:S01]  /*09a0*/  FFMA R14, R29, R43, R14 ;  /* 0x0000002b1d0e7223 */ /* 0x000fe2000000000e */
[-C--:B------:R-:W-:Y:S01]  /*09b0*/  FFMA R98, R45, R25.reuse, R98 ;  /* 0x000000192d627223 */ /* 0x080fe20000000062 */
[-C--:B------:R-:W-:Y:S01]  /*09c0*/  FFMA R95, R46, R25.reuse, R95 ;  /* 0x000000192e5f7223 */ /* 0x080fe2000000005f */
[-C--:B------:R-:W-:Y:S01]  /*09d0*/  FFMA R76, R47, R25.reuse, R108 ;  /* 0x000000192f4c7223 */ /* 0x080fe2000000006c */
[-C--:B------:R-:W-:Y:S01]  /*09e0*/  FFMA R13, R40, R25.reuse, R35 ;  /* 0x00000019280d7223 */ /* 0x080fe20000000023 */
[-C--:B------:R-:W-:Y:S01]  /*09f0*/  FFMA R10, R41, R25.reuse, R28 ;  /* 0x00000019290a7223 */ /* 0x080fe2000000001c */
[-C--:B------:R-:W-:Y:S01]  /*0a00*/  FFMA R11, R42, R25.reuse, R111 ;  /* 0x000000192a0b7223 */ /* 0x080fe2000000006f */
[----:B------:R-:W-:Y:S01]  /*0a10*/  FFMA R12, R43, R25, R24 ;  /* 0x000000192b0c7223 */ /* 0x000fe20000000018 */
[----:B-----5:R-:W-:Y:S01]  /*0a20*/  FFMA R123, R20, R56, R33 ;  /* 0x00000038147b7223 */ /* 0x020fe20000000021 */
[C---:B------:R-:W-:Y:S01]  /*0a30*/  FFMA R24, R56.reuse, R21, R83 ;  /* 0x0000001538187223 */ /* 0x040fe20000000053 */
[C---:B------:R-:W-:Y:S01]  /*0a40*/  FFMA R97, R56.reuse, R22, R97 ;  /* 0x0000001638617223 */ /* 0x040fe20000000061 */
[----:B------:R-:W-:Y:S01]  /*0a50*/  FFMA R18, R56, R23, R18 ;  /* 0x0000001738127223 */ /* 0x000fe20000000012 */
[----:B------:R-:W-:Y:S01]  /*0a60*/  FFMA R29, R48, R56, R107 ;  /* 0x00000038301d7223 */ /* 0x000fe2000000006b */
[C---:B------:R-:W-:Y:S01]  /*0a70*/  FFMA R16, R56.reuse, R49, R16 ;  /* 0x0000003138107223 */ /* 0x040fe20000000010 */
        /* <DEDUP_REMOVED lines=8> */
[-C--:B------:R-:W-:Y:S01]  /*0b00*/  FFMA R25, R42, R57.reuse, R25 ;  /* 0x000000392a197223 */ /* 0x080fe20000000019 */
[----:B------:R-:W-:Y:S01]  /*0b10*/  FFMA R18, R43, R57, R56 ;  /* 0x000000392b127223 */ /* 0x000fe20000000038 */
[----:B0-----:R-:W-:Y:S01]  /*0b20*/  FFMA R125, R20, R52, R61 ;  /* 0x00000034147d7223 */ /* 0x001fe2000000003d */
[C---:B------:R-:W-:Y:S01]  /*0b30*/  FFMA R24, R52.reuse, R21, R63 ;  /* 0x0000001534187223 */ /* 0x040fe2000000003f */
[C---:B------:R-:W-:Y:S01]  /*0b40*/  FFMA R73, R52.reuse, R22, R73 ;  /* 0x0000001634497223 */ /* 0x040fe20000000049 */
[----:B------:R-:W-:Y:S01]  /*0b50*/  FFMA R28, R52, R23, R60 ;  /* 0x00000017341c7223 */ /* 0x000fe2000000003c */
[----:B------:R-:W-:Y:S01]  /*0b60*/  FFMA R57, R48, R52, R85 ;  /* 0x0000003430397223 */ /* 0x000fe20000000055 */
[C---:B------:R-:W-:Y:S01]  /*0b70*/  FFMA R56, R52.reuse, R49, R62 ;  /* 0x0000003134387223 */ /* 0x040fe2000000003e */
[C---:B------:R-:W-:Y:S01]  /*0b80*/  FFMA R111, R52.reuse, R50, R99 ;  /* 0x00000032346f7223 */ /* 0x040fe20000000063 */
[----:B------:R-:W0:Y:S01]  /*0b90*/  LDS.128 R32, [R4+UR13+0xa0] ;  /* 0x0000a00d04207984 */ /* 0x000e220008000c00 */
        /* <DEDUP_REMOVED lines=9> */
[----:B-1----:R-:W-:Y:S01]  /*0c30*/  FFMA R53, R20, R36, R65 ;  /* 0x0000002414357223 */ /* 0x002fe20000000041 */
[C---:B------:R-:W-:Y:S01]  /*0c40*/  FFMA R52, R36.reuse, R21, R67 ;  /* 0x0000001524347223 */ /* 0x040fe20000000043 */
[C---:B------:R-:W-:Y:S01]  /*0c50*/  FFMA R56, R36.reuse, R23, R64 ;  /* 0x0000001724387223 */ /* 0x040fe20000000040 */
[C---:B------:R-:W-:Y:S01]  /*0c60*/  FFMA R104, R36.reuse, R49, R66 ;  /* 0x0000003124687223 */ /* 0x040fe20000000042 */
[----:B------:R-:W1:Y:S04]  /*0c70*/  LDS.128 R60, [R4+UR13+0xc0] ;  /* 0x0000c00d043c7984 */ /* 0x000e680008000c00 */
[----:B------:R-:W2:Y:S01]  /*0c80*/  LDS.128 R64, [R4+UR13+0xe0] ;  /* 0x0000e00d04407984 */ /* 0x000ea20008000c00 */
[----:B------:R-:W-:Y:S01]  /*0c90*/  FFMA R75, R36, R22, R75 ;  /* 0x00000016244b7223 */ /* 0x000fe2000000004b */
        /* <DEDUP_REMOVED lines=11> */
[C---:B0-----:R-:W-:Y:S01]  /*0d50*/  FFMA R77, R32.reuse, R22, R77 ;  /* 0x00000016204d7223 */ /* 0x041fe2000000004d */
[----:B------:R-:W-:Y:S01]  /*0d60*/  FFMA R56, R32, R23, R68 ;  /* 0x0000001720387223 */ /* 0x000fe20000000044 */
[-C--:B------:R-:W-:Y:S01]  /*0d70*/  FFMA R69, R20, R32.reuse, R69 ;  /* 0x0000002014457223 */ /* 0x080fe20000000045 */
        /* <DEDUP_REMOVED lines=14> */
[----:B------:R-:W-:Y:S01]  /*0e60*/  FFMA R79, R60, R22, R79 ;  /* 0x000000163c4f7223 */ /* 0x000fe2000000004f */
[----:B--2---:R-:W-:Y:S01]  /*0e70*/  FFMA R113, R20, R64, R113 ;  /* 0x0000004014717223 */ /* 0x004fe20000000071 */
        /* <DEDUP_REMOVED lines=10> */
[----:B------:R-:W0:Y:S01]  /*0f20*/  LDS.128 R68, [R3+UR5+0x400] ;  /* 0x0004000503447984 */ /* 0x000e220008000c00 */
[-C--:B------:R-:W-:Y:S01]  /*0f30*/  FFMA R104, R45, R61.reuse, R104 ;  /* 0x0000003d2d687223 */ /* 0x080fe20000000068 */
[-C--:B------:R-:W-:Y:S01]  /*0f40*/  FFMA R33, R40, R61.reuse, R90 ;  /* 0x0000003d28217223 */ /* 0x080fe2000000005a */
[-C--:B------:R-:W-:Y:S01]  /*0f50*/  FFMA R60, R41, R61.reuse, R88 ;  /* 0x0000003d293c7223 */ /* 0x080fe20000000058 */
[-C--:B------:R-:W-:Y:S01]  /*0f60*/  FFMA R79, R42, R61.reuse, R86 ;  /* 0x0000003d2a4f7223 */ /* 0x080fe20000000056 */
[----:B------:R-:W-:Y:S01]  /*0f70*/  FFMA R72, R43, R61, R92 ;  /* 0x0000003d2b487223 */ /* 0x000fe2000000005c */
[C---:B------:R-:W-:Y:S01]  /*0f80*/  FFMA R117, R64.reuse, R22, R117 ;  /* 0x0000001640757223 */ /* 0x040fe20000000075 */
[----:B------:R-:W-:Y:S01]  /*0f90*/  FFMA R74, R64, R23, R74 ;  /* 0x00000017404a7223 */ /* 0x000fe2000000004a */
[----:B------:R-:W-:Y:S01]  /*0fa0*/  FFMA R116, R45, R65, R20 ;  /* 0x000000412d747223 */ /* 0x000fe20000000014 */
[----:B------:R-:W-:Y:S01]  /*0fb0*/  FFMA R61, R48, R64, R80 ;  /* 0x00000040303d7223 */ /* 0x000fe20000000050 */
[C---:B------:R-:W-:Y:S01]  /*0fc0*/  FFMA R82, R64.reuse, R49, R82 ;  /* 0x0000003140527223 */ /* 0x040fe20000000052 */
[----:B------:R-:W1:Y:S01]  /*0fd0*/  LDS.128 R20, [R3+UR5+0x410] ;  /* 0x0004100503147984 */ /* 0x000e620008000c00 */
[C---:B------:R-:W-:Y:S01]  /*0fe0*/  FFMA R49, R64.reuse, R50, R84 ;  /* 0x0000003240317223 */ /* 0x040fe20000000054 */
[----:B------:R-:W-:Y:S01]  /*0ff0*/  FFMA R80, R64, R51, R94 ;  /* 0x0000003340507223 */ /* 0x000fe2000000005e */
[-C--:B------:R-:W-:Y:S01]  /*1000*/  FFMA R115, R44, R65.reuse, R113 ;  /* 0x000000412c737223 */ /* 0x080fe20000000071 */
[-C--:B------:R-:W-:Y:S01]  /*1010*/  FFMA R51, R47, R65.reuse, R74 ;  /* 0x000000412f337223 */ /* 0x080fe2000000004a */
[-C--:B------:R-:W-:Y:S01]  /*1020*/  FFMA R45, R40, R65.reuse, R61 ;  /* 0x00000041282d7223 */ /* 0x080fe2000000003d */
[-C--:B------:R-:W-:Y:S01]  /*1030*/  FFMA R44, R41, R65.reuse, R82 ;  /* 0x00000041292c7223 */ /* 0x080fe20000000052 */
[-C--:B------:R-:W-:Y:S01]  /*1040*/  FFMA R47, R42, R65.reuse, R49 ;  /* 0x000000412a2f7223 */ /* 0x080fe20000000031 */
[----:B------:R-:W-:-:S02]  /*1050*/  FFMA R80, R43, R65, R80 ;  /* 0x000000412b507223 */ /* 0x000fc40000000050 */
[----:B------:R-:W2:Y:S01]  /*1060*/  LDS.128 R40, [R3+UR5+0x600] ;  /* 0x0006000503287984 */ /* 0x000ea20008000c00 */
[----:B------:R-:W-:Y:S01]  /*1070*/  FFMA R113, R46, R65, R117 ;  /* 0x000000412e717223 */ /* 0x000fe20000000075 */
[C---:B0-----:R-:W-:Y:S01]  /*1080*/  FFMA R82, R68.reuse, R62, R78 ;  /* 0x0000003e44527223 */ /* 0x041fe2000000004e */
[C---:B------:R-:W-:Y:S01]  /*1090*/  FFMA R50, R71.reuse, R26, R76 ;  /* 0x0000001a47327223 */ /* 0x040fe2000000004c */
[C---:B------:R-:W-:Y:S01]  /*10a0*/  FFMA R88, R68.reuse, R38, R100 ;  /* 0x0000002644587223 */ /* 0x040fe20000000064 */
[----:B------:R-:W-:Y:S01]  /*10b0*/  FFMA R76, R71, R66, R51 ;  /* 0x00000042474c7223 */ /* 0x000fe20000000033 */
[C---:B------:R-:W-:Y:S01]  /*10c0*/  FFMA R49, R68.reuse, R30, R119 ;  /* 0x0000001e44317223 */ /* 0x040fe20000000077 */
[-C--:B------:R-:W-:Y:S01]  /*10d0*/  FFMA R92, R68, R26.reuse, R121 ;  /* 0x0000001a445c7223 */ /* 0x080fe20000000079 */
[C---:B------:R-:W-:Y:S01]  /*10e0*/  FFMA R100, R30.reuse, R69, R105 ;  /* 0x000000451e647223 */ /* 0x040fe20000000069 */
[----:B------:R-:W-:Y:S01]  /*10f0*/  FFMA R98, R69, R26, R98 ;  /* 0x0000001a45627223 */ /* 0x000fe20000000062 */
[----:B------:R-:W-:Y:S01]  /*1100*/  FFMA R114, R30, R70, R93 ;  /* 0x000000461e727223 */ /* 0x000fe2000000005d */
[----:B------:R-:W-:Y:S01]  /*1110*/  FFMA R61, R70, R26, R95 ;  /* 0x0000001a463d7223 */ /* 0x000fe2000000005f */
[C---:B------:R-:W-:Y:S01]  /*1120*/  FFMA R74, R30.reuse, R71, R81 ;  /* 0x000000471e4a7223 */ /* 0x040fe20000000051 */
[----:B-1----:R-:W-:Y:S01]  /*1130*/  FFMA R78, R30, R21, R17 ;  /* 0x000000151e4e7223 */ /* 0x002fe20000000011 */
[----:B------:R-:W-:Y:S01]  /*1140*/  FFMA R19, R20, R30, R19 ;  /* 0x0000001e14137223 */ /* 0x000fe20000000013 */
[----:B------:R-:W-:Y:S01]  /*1150*/  FFMA R17, R30, R22, R15 ;  /* 0x000000161e117223 */ /* 0x000fe2000000000f */
[-C--:B------:R-:W-:Y:S01]  /*1160*/  FFMA R51, R20, R26.reuse, R13 ;  /* 0x0000001a14337223 */ /* 0x080fe2000000000d */
[-C--:B------:R-:W-:Y:S01]  /*1170*/  FFMA R10, R21, R26.reuse, R10 ;  /* 0x0000001a150a7223 */ /* 0x080fe2000000000a */
[----:B------:R-:W-:Y:S01]  /*1180*/  FFMA R11, R22, R26, R11 ;  /* 0x0000001a160b7223 */ /* 0x000fe2000000000b */
[C---:B------:R-:W-:Y:S01]  /*1190*/  FFMA R86, R68.reuse, R58, R123 ;  /* 0x0000003a44567223 */ /* 0x040fe2000000007b */
[C---:B------:R-:W-:Y:S01]  /*11a0*/  FFMA R90, R68.reuse, R54, R125 ;  /* 0x00000036445a7223 */ /* 0x040fe2000000007d */
[C---:B------:R-:W-:Y:S01]  /*11b0*/  FFMA R84, R68.reuse, R34, R96 ;  /* 0x0000002244547223 */ /* 0x040fe20000000060 */
[----:B------:R-:W-:Y:S01]  /*11c0*/  FFMA R102, R68, R66, R115 ;  /* 0x0000004244667223 */ /* 0x000fe20000000073 */
[C---:B------:R-:W-:Y:S01]  /*11d0*/  FFMA R112, R70.reuse, R58, R97 ;  /* 0x0000003a46707223 */ /* 0x040fe20000000061 */
[C---:B------:R-:W-:Y:S01]  /*11e0*/  FFMA R110, R70.reuse, R54, R99 ;  /* 0x00000036466e7223 */ /* 0x040fe20000000063 */
[C---:B------:R-:W-:Y:S01]  /*11f0*/  FFMA R122, R70.reuse, R38, R101 ;  /* 0x00000026467a7223 */ /* 0x040fe20000000065 */
[C---:B------:R-:W-:Y:S01]  /*1200*/  FFMA R120, R70.reuse, R34, R103 ;  /* 0x0000002246787223 */ /* 0x040fe20000000067 */
[C---:B------:R-:W-:Y:S01]  /*1210*/  FFMA R118, R70.reuse, R62, R118 ;  /* 0x0000003e46767223 */ /* 0x040fe20000000076 */
[----:B------:R-:W-:Y:S01]  /*1220*/  FFMA R124, R70, R66, R113 ;  /* 0x00000042467c7223 */ /* 0x000fe20000000071 */
[----:B------:R-:W-:Y:S01]  /*1230*/  FFMA R30, R30, R23, R14 ;  /* 0x000000171e1e7223 */ /* 0x000fe2000000000e */
[----:B------:R-:W-:Y:S01]  /*1240*/  FFMA R26, R23, R26, R12 ;  /* 0x0000001a171a7223 */ /* 0x000fe2000000000c */
[C---:B------:R-:W-:Y:S01]  /*1250*/  FFMA R96, R69.reuse, R58, R107 ;  /* 0x0000003a45607223 */ /* 0x040fe2000000006b */
[C---:B------:R-:W-:Y:S01]  /*1260*/  FFMA R94, R69.reuse, R54, R109 ;  /* 0x00000036455e7223 */ /* 0x040fe2000000006d */
        /* <DEDUP_REMOVED lines=8> */
[----:B------:R-:W-:Y:S01]  /*12f0*/  FFMA R64, R71, R62, R91 ;  /* 0x0000003e47407223 */ /* 0x000fe2000000005b */
[----:B------:R-:W0:Y:S01]  /*1300*/  LDS.128 R12, [R3+UR5+0x610] ;  /* 0x00061005030c7984 */ /* 0x000e220008000c00 */
[-C--:B------:R-:W-:Y:S01]  /*1310*/  FFMA R37, R20, R34.reuse, R37 ;  /* 0x0000002214257223 */ /* 0x080fe20000000025 */
[-C--:B------:R-:W-:Y:S01]  /*1320*/  FFMA R32, R21, R34.reuse, R32 ;  /* 0x0000002215207223 */ /* 0x080fe20000000020 */
[-C--:B------:R-:W-:Y:S01]  /*1330*/  FFMA R77, R22, R34.reuse, R77 ;  /* 0x00000022164d7223 */ /* 0x080fe2000000004d */
[----:B------:R-:W-:Y:S01]  /*1340*/  FFMA R56, R23, R34, R56 ;  /* 0x0000002217387223 */ /* 0x000fe20000000038 */
[-C--:B------:R-:W-:Y:S01]  /*1350*/  FFMA R57, R20, R54.reuse, R57 ;  /* 0x0000003614397223 */ /* 0x080fe20000000039 */
[-C--:B------:R-:W-:Y:S01]  /*1360*/  FFMA R24, R21, R54.reuse, R24 ;  /* 0x0000003615187223 */ /* 0x080fe20000000018 */
[-C--:B------:R-:W-:Y:S01]  /*1370*/  FFMA R73, R22, R54.reuse, R73 ;  /* 0x0000003616497223 */ /* 0x080fe20000000049 */
[----:B------:R-:W-:Y:S01]  /*1380*/  FFMA R28, R23, R54, R28 ;  /* 0x00000036171c7223 */ /* 0x000fe2000000001c */
[-C--:B------:R-:W-:Y:S01]  /*1390*/  FFMA R65, R20, R66.reuse, R45 ;  /* 0x0000004214417223 */ /* 0x080fe2000000002d */
[CC--:B------:R-:W-:Y:S01]  /*13a0*/  FFMA R34, R21.reuse, R66.reuse, R44 ;  /* 0x0000004215227223 */ /* 0x0c0fe2000000002c */
[----:B------:R-:W-:Y:S01]  /*13b0*/  FFMA R69, R22, R66, R47 ;  /* 0x0000004216457223 */ /* 0x000fe2000000002f */
[----:B--2---:R-:W-:Y:S01]  /*13c0*/  FFMA R121, R42, R27, R61 ;  /* 0x0000001b2a797223 */ /* 0x004fe2000000003d */
        /* <DEDUP_REMOVED lines=9> */
[-C--:B------:R-:W-:Y:S01]  /*1460*/  FFMA R60, R21, R62.reuse, R60 ;  /* 0x0000003e153c7223 */ /* 0x080fe2000000003c */
[-C--:B------:R-:W-:Y:S01]  /*1470*/  FFMA R79, R22, R62.reuse, R79 ;  /* 0x0000003e164f7223 */ /* 0x080fe2000000004f */
[C---:B------:R-:W-:Y:S01]  /*1480*/  FFMA R72, R23.reuse, R62, R72 ;  /* 0x0000003e17487223 */ /* 0x040fe20000000048 */
[----:B------:R-:W-:Y:S01]  /*1490*/  FFMA R66, R23, R66, R80 ;  /* 0x0000004217427223 */ /* 0x000fe20000000050 */
[C---:B------:R-:W-:Y:S01]  /*14a0*/  FFMA R49, R40.reuse, R31, R49 ;  /* 0x0000001f28317223 */ /* 0x040fe20000000031 */
[C---:B------:R-:W-:Y:S01]  /*14b0*/  FFMA R71, R40.reuse, R27, R92 ;  /* 0x0000001b28477223 */ /* 0x040fe2000000005c */
[C---:B------:R-:W-:Y:S01]  /*14c0*/  FFMA R85, R40.reuse, R59, R86 ;  /* 0x0000003b28557223 */ /* 0x040fe20000000056 */
[C---:B------:R-:W-:Y:S01]  /*14d0*/  FFMA R87, R40.reuse, R55, R90 ;  /* 0x0000003728577223 */ /* 0x040fe2000000005a */
[C---:B------:R-:W-:Y:S01]  /*14e0*/  FFMA R89, R40.reuse, R39, R88 ;  /* 0x0000002728597223 */ /* 0x040fe20000000058 */
[C---:B------:R-:W-:Y:S01]  /*14f0*/  FFMA R91, R40.reuse, R35, R84 ;  /* 0x00000023285b7223 */ /* 0x040fe20000000054 */
[C---:B------:R-:W-:Y:S01]  /*1500*/  FFMA R93, R40.reuse, R63, R82 ;  /* 0x0000003f285d7223 */ /* 0x040fe20000000052 */
[----:B------:R-:W-:Y:S01]  /*1510*/  FFMA R95, R40, R67, R102 ;  /* 0x00000043285f7223 */ /* 0x000fe20000000066 */
[----:B------:R-:W-:Y:S01]  /*1520*/  FFMA R100, R31, R41, R100 ;  /* 0x000000291f647223 */ /* 0x000fe20000000064 */
[C---:B------:R-:W-:Y:S01]  /*1530*/  FFMA R97, R41.reuse, R27, R98 ;  /* 0x0000001b29617223 */ /* 0x040fe20000000062 */
        /* <DEDUP_REMOVED lines=21> */
[----:B------:R-:W-:Y:S04]  /*1690*/  LDS.128 R20, [R4+UR13+0x10] ;  /* 0x0000100d04147984 */ /* 0x000fe80008000c00 */
[----:B------:R-:W1:Y:S01]  /*16a0*/  LDS.128 R40, [R3+UR5+0x810] ;  /* 0x0008100503287984 */ /* 0x000e620008000c00 */
[----:B0-----:R-:W-:Y:S01]  /*16b0*/  FFMA R125, R12, R31, R19 ;  /* 0x0000001f0c7d7223 */ /* 0x001fe20000000013 */
[----:B------:R-:W-:-:S02]  /*16c0*/  FFMA R38, R31, R14, R17 ;  /* 0x0000000e1f267223 */ /* 0x000fc40000000011 */
[----:B------:R-:W0:Y:S01]  /*16d0*/  LDS.128 R80, [R3+UR5+0x800] ;  /* 0x0008000503507984 */ /* 0x000e220008000c00 */
[-C--:B------:R-:W-:Y:S01]  /*16e0*/  FFMA R62, R13, R59.reuse, R16 ;  /* 0x0000003b0d3e7223 */ /* 0x080fe20000000010 */
[----:B------:R-:W-:Y:S02]  /*16f0*/  FFMA R92, R15, R59, R18 ;  /* 0x0000003b0f5c7223 */ /* 0x000fe40000000012 */
[----:B------:R-:W2:Y:S01]  /*1700*/  LDS.128 R44, [R4+UR13+0x30] ;  /* 0x0000300d042c7984 */ /* 0x000ea20008000c00 */
[-C--:B------:R-:W-:Y:S01]  /*1710*/  FFMA R51, R12, R27.reuse, R51 ;  /* 0x0000001b0c337223 */ /* 0x080fe20000000033 */
[-C--:B------:R-:W-:Y:S02]  /*1720*/  FFMA R10, R13, R27.reuse, R10 ;  /* 0x0000001b0d0a7223 */ /* 0x080fe4000000000a */
[----:B------:R-:W3:Y:S01]  /*1730*/  LDS.128 R16, [R4+UR13+0x50] ;  /* 0x0000500d04107984 */ /* 0x000ee20008000c00 */
[CC--:B------:R-:W-:Y:S01]  /*1740*/  FFMA R58, R14.reuse, R27.reuse, R11 ;  /* 0x0000001b0e3a7223 */ /* 0x0c0fe2000000000b */
[----:B------:R-:W-:Y:S01]  /*1750*/  FFMA R90, R15, R27, R26 ;  /* 0x0000001b0f5a7223 */ /* 0x000fe2000000001a */
[----:B------:R-:W-:Y:S01]  /*1760*/  FFMA R88, R14, R59, R25 ;  /* 0x0000003b0e587223 */ /* 0x000fe20000000019 */
[----:B------:R-:W-:Y:S01]  /*1770*/  FFMA R86, R13, R55, R24 ;  /* 0x000000370d567223 */ /* 0x000fe20000000018 */
[C---:B------:R-:W-:Y:S01]  /*1780*/  FFMA R78, R31.reuse, R13, R78 ;  /* 0x0000000d1f4e7223 */ /* 0x040fe2000000004e */
[----:B------:R-:W-:Y:S01]  /*1790*/  FFMA R84, R31, R15, R30 ;  /* 0x0000000f1f547223 */ /* 0x000fe2000000001e */
[C---:B------:R-:W-:Y:S01]  /*17a0*/  FFMA R11, R12.reuse, R59, R29 ;  /* 0x0000003b0c0b7223 */ /* 0x040fe2000000001d */
[-C--:B------:R-:W-:Y:S01]  /*17b0*/  FFMA R57, R12, R55.reuse, R57 ;  /* 0x000000370c397223 */ /* 0x080fe20000000039 */
[-C--:B------:R-:W-:Y:S01]  /*17c0*/  FFMA R73, R14, R55.reuse, R73 ;  /* 0x000000370e497223 */ /* 0x080fe20000000049 */
[----:B------:R-:W-:Y:S01]  /*17d0*/  FFMA R94, R15, R55, R28 ;  /* 0x000000370f5e7223 */ /* 0x000fe2000000001c */
[----:B------:R-:W4:Y:S01]  /*17e0*/  LDS.128 R24, [R4+UR13+0x70] ;  /* 0x0000700d04187984 */ /* 0x000f220008000c00 */
        /* <DEDUP_REMOVED lines=16> */
[----:B------:R-:W5:Y:S01]  /*18f0*/  LDS.128 R28, [R4+UR13+0x90] ;  /* 0x0000900d041c7984 */ /* 0x000f620008000c00 */
[----:B-1----:R-:W-:-:S03]  /*1900*/  FFMA R67, R20, R42, R38 ;  /* 0x0000002a14437223 */ /* 0x002fc60000000026 */
[----:B------:R-:W1:Y:S04]  /*1910*/  LDS.128 R12, [R4+UR13+0xb0] ;  /* 0x0000b00d040c7984 */ /* 0x000e680008000c00 */
[----:B------:R-:W1:Y:S04]  /*1920*/  LDS.128 R32, [R4+UR13+0xd0] ;  /* 0x0000d00d04207984 */ /* 0x000e680008000c00 */
[----:B------:R4:W1:Y:S01]  /*1930*/  LDS.128 R36, [R4+UR13+0xf0] ;  /* 0x0000f00d04247984 */ /* 0x0008620008000c00 */
[C---:B0-----:R-:W-:Y:S01]  /*1940*/  FFMA R63, R20.reuse, R80, R49 ;  /* 0x00000050143f7223 */ /* 0x041fe20000000031 */
[C---:B------:R-:W-:Y:S01]  /*1950*/  FFMA R100, R20.reuse, R81, R100 ;  /* 0x0000005114647223 */ /* 0x040fe20000000064 */
[C---:B------:R-:W-:Y:S01]  /*1960*/  FFMA R104, R20.reuse, R82, R123 ;  /* 0x0000005214687223 */ /* 0x040fe2000000007b */
[C---:B------:R-:W-:Y:S01]  /*1970*/  FFMA R74, R20.reuse, R83, R74 ;  /* 0x00000053144a7223 */ /* 0x040fe2000000004a */
[C---:B------:R-:W-:Y:S01]  /*1980*/  FFMA R125, R20.reuse, R40, R125 ;  /* 0x00000028147d7223 */ /* 0x040fe2000000007d */
[C---:B------:R-:W-:Y:S01]  /*1990*/  FFMA R78, R20.reuse, R41, R78 ;  /* 0x00000029144e7223 */ /* 0x040fe2000000004e */
[----:B------:R-:W-:Y:S01]  /*19a0*/  FFMA R84, R20, R43, R84 ;  /* 0x0000002b14547223 */ /* 0x000fe20000000054 */
[----:B--2---:R-:W-:Y:S01]  /*19b0*/  FFMA R20, R80, R44, R71 ;  /* 0x0000002c50147223 */ /* 0x004fe20000000047 */
[C---:B------:R-:W-:Y:S01]  /*19c0*/  FFMA R106, R44.reuse, R81, R97 ;  /* 0x000000512c6a7223 */ /* 0x040fe20000000061 */
[C---:B------:R-:W-:Y:S01]  /*19d0*/  FFMA R121, R44.reuse, R82, R121 ;  /* 0x000000522c797223 */ /* 0x040fe20000000079 */
[----:B------:R-:W-:Y:S01]  /*19e0*/  FFMA R108, R44, R83, R50 ;  /* 0x000000532c6c7223 */ /* 0x000fe20000000032 */
[----:B------:R-:W-:Y:S01]  /*19f0*/  FFMA R71, R40, R44, R51 ;  /* 0x0000002c28477223 */ /* 0x000fe20000000033 */
[C---:B------:R-:W-:Y:S01]  /*1a00*/  FFMA R10, R44.reuse, R41, R10 ;  /* 0x000000292c0a7223 */ /* 0x040fe2000000000a */
[C---:B------:R-:W-:Y:S01]  /*1a10*/  FFMA R97, R44.reuse, R42, R58 ;  /* 0x0000002a2c617223 */ /* 0x040fe2000000003a */
[----:B------:R-:W-:Y:S01]  /*1a20*/  FFMA R90, R44, R43, R90 ;  /* 0x0000002b2c5a7223 */ /* 0x000fe2000000005a */
[----:B---3--:R-:W-:Y:S01]  /*1a30*/  FFMA R44, R16, R83, R48 ;  /* 0x00000053102c7223 */ /* 0x008fe20000000030 */
[----:B------:R-:W-:Y:S01]  /*1a40*/  FFMA R58, R80, R16, R85 ;  /* 0x00000010503a7223 */ /* 0x000fe20000000055 */
[----:B------:R-:W0:Y:S01]  /*1a50*/  LDS.128 R48, [R3+UR5+0xa00] ;  /* 0x000a000503307984 */ /* 0x000e220008000c00 */
[C---:B------:R-:W-:Y:S01]  /*1a60*/  FFMA R110, R16.reuse, R81, R99 ;  /* 0x00000051106e7223 */ /* 0x040fe20000000063 */
[----:B------:R-:W-:Y:S01]  /*1a70*/  FFMA R112, R16, R82, R117 ;  /* 0x0000005210707223 */ /* 0x000fe20000000075 */
[----:B------:R-:W-:Y:S01]  /*1a80*/  FFMA R11, R40, R16, R11 ;  /* 0x00000010280b7223 */ /* 0x000fe2000000000b */
[C---:B------:R-:W-:Y:S01]  /*1a90*/  FFMA R62, R16.reuse, R41, R62 ;  /* 0x00000029103e7223 */ /* 0x040fe2000000003e */
[C---:B------:R-:W-:Y:S01]  /*1aa0*/  FFMA R85, R16.reuse, R42, R88 ;  /* 0x0000002a10557223 */ /* 0x040fe20000000058 */
[----:B------:R-:W-:Y:S01]  /*1ab0*/  FFMA R92, R16, R43, R92 ;  /* 0x0000002b105c7223 */ /* 0x000fe2000000005c */
[----:B----4-:R-:W-:Y:S01]  /*1ac0*/  FFMA R16, R80, R24, R87 ;  /* 0x0000001850107223 */ /* 0x010fe20000000057 */
[C---:B------:R-:W-:Y:S01]  /*1ad0*/  FFMA R88, R24.reuse, R81, R101 ;  /* 0x0000005118587223 */ /* 0x040fe20000000065 */
[C---:B------:R-:W-:Y:S01]  /*1ae0*/  FFMA R114, R24.reuse, R82, R61 ;  /* 0x0000005218727223 */ /* 0x040fe2000000003d */
[----:B------:R-:W-:Y:S01]  /*1af0*/  FFMA R4, R24, R83, R54 ;  /* 0x0000005318047223 */ /* 0x000fe20000000036 */
[----:B------:R-:W-:Y:S01]  /*1b00*/  FFMA R57, R40, R24, R57 ;  /* 0x0000001828397223 */ /* 0x000fe20000000039 */
[C---:B------:R-:W-:Y:S01]  /*1b10*/  FFMA R86, R24.reuse, R41, R86 ;  /* 0x0000002918567223 */ /* 0x040fe20000000056 */
[C---:B------:R-:W-:Y:S01]  /*1b20*/  FFMA R73, R24.reuse, R42, R73 ;  /* 0x0000002a18497223 */ /* 0x040fe20000000049 */
        /* <DEDUP_REMOVED lines=9> */
[----:B-1----:R-:W-:Y:S01]  /*1bc0*/  FFMA R87, R40, R12, R55 ;  /* 0x0000000c28577223 */ /* 0x002fe20000000037 */
[C---:B------:R-:W-:Y:S01]  /*1bd0*/  FFMA R98, R12.reuse, R41, R98 ;  /* 0x000000290c627223 */ /* 0x040fe20000000062 */
[C---:B------:R-:W-:Y:S01]  /*1be0*/  FFMA R77, R12.reuse, R42, R77 ;  /* 0x0000002a0c4d7223 */ /* 0x040fe2000000004d */
[----:B------:R-:W-:Y:S01]  /*1bf0*/  FFMA R56, R12, R43, R56 ;  /* 0x0000002b0c387223 */ /* 0x000fe20000000038 */
[----:B------:R-:W-:Y:S01]  /*1c00*/  FFMA R59, R40, R32, R59 ;  /* 0x00000020283b7223 */ /* 0x000fe2000000003b */
[C---:B------:R-:W-:Y:S01]  /*1c10*/  FFMA R60, R32.reuse, R41, R60 ;  /* 0x00000029203c7223 */ /* 0x040fe2000000003c */
[C---:B------:R-:W-:Y:S01]  /*1c20*/  FFMA R79, R32.reuse, R42, R79 ;  /* 0x0000002a204f7223 */ /* 0x040fe2000000004f */
[----:B------:R-:W-:Y:S01]  /*1c30*/  FFMA R72, R32, R43, R72 ;  /* 0x0000002b20487223 */ /* 0x000fe20000000048 */
[----:B------:R-:W-:Y:S01]  /*1c40*/  FFMA R65, R40, R36, R65 ;  /* 0x0000002428417223 */ /* 0x000fe20000000041 */
[C---:B------:R-:W-:Y:S01]  /*1c50*/  FFMA R102, R36.reuse, R41, R102 ;  /* 0x0000002924667223 */ /* 0x040fe20000000066 */
[C---:B------:R-:W-:Y:S01]  /*1c60*/  FFMA R69, R36.reuse, R42, R69 ;  /* 0x0000002a24457223 */ /* 0x040fe20000000045 */
[----:B------:R-:W-:Y:S01]  /*1c70*/  FFMA R66, R36, R43, R66 ;  /* 0x0000002b24427223 */ /* 0x000fe20000000042 */
[----:B------:R-:W-:Y:S04]  /*1c80*/  LDS.128 R52, [R3+UR5+0xa10] ;  /* 0x000a100503347984 */ /* 0x000fe80008000c00 */
[----:B------:R-:W1:Y:S01]  /*1c90*/  LDS.128 R40, [R3+UR5+0xc00] ;  /* 0x000c000503287984 */ /* 0x000e620008000c00 */
[----:B------:R-:W-:Y:S01]  /*1ca0*/  FFMA R124, R80, R12, R91 ;  /* 0x0000000c507c7223 */ /* 0x000fe2000000005b */
[C---:B------:R-:W-:Y:S01]  /*1cb0*/  FFMA R122, R12.reuse, R81, R105 ;  /* 0x000000510c7a7223 */ /* 0x040fe20000000069 */
[C---:B------:R-:W-:Y:S01]  /*1cc0*/  FFMA R118, R12.reuse, R82, R113 ;  /* 0x000000520c767223 */ /* 0x040fe20000000071 */
[----:B------:R-:W-:Y:S01]  /*1cd0*/  FFMA R68, R12, R83, R68 ;  /* 0x000000530c447223 */ /* 0x000fe20000000044 */
[----:B------:R-:W-:Y:S01]  /*1ce0*/  FFMA R93, R80, R32, R93 ;  /* 0x00000020505d7223 */ /* 0x000fe2000000005d */
[C---:B------:R-:W-:Y:S01]  /*1cf0*/  FFMA R111, R32.reuse, R81, R107 ;  /* 0x00000051206f7223 */ /* 0x040fe2000000006b */
[CC--:B------:R-:W-:Y:S01]  /*1d00*/  FFMA R12, R32.reuse, R82.reuse, R115 ;  /* 0x00000052200c7223 */ /* 0x0c0fe20000000073 */
[----:B------:R-:W-:Y:S01]  /*1d10*/  FFMA R64, R32, R83, R64 ;  /* 0x0000005320407223 */ /* 0x000fe20000000040 */
[C---:B------:R-:W-:Y:S01]  /*1d20*/  FFMA R32, R36.reuse, R81, R109 ;  /* 0x0000005124207223 */ /* 0x040fe2000000006d */
[----:B------:R-:W-:Y:S01]  /*1d30*/  FFMA R82, R36, R82, R119 ;  /* 0x0000005224527223 */ /* 0x000fe20000000077 */
[----:B------:R-:W-:Y:S01]  /*1d40*/  FFMA R80, R80, R36, R95 ;  /* 0x0000002450507223 */ /* 0x000fe2000000005f */
[----:B0-----:R-:W-:Y:S01]  /*1d50*/  FFMA R105, R21, R49, R100 ;  /* 0x0000003115697223 */ /* 0x001fe20000000064 */
        /* <DEDUP_REMOVED lines=14> */
[-C--:B------:R-:W-:Y:S01]  /*1e40*/  FFMA R49, R49, R37.reuse, R32 ;  /* 0x0000002531317223 */ /* 0x080fe20000000020 */
[----:B------:R-:W-:Y:S01]  /*1e50*/  FFMA R50, R50, R37, R82 ;  /* 0x0000002532327223 */ /* 0x000fe20000000052 */
        /* <DEDUP_REMOVED lines=16> */
[----:B------:R-:W0:Y:S01]  /*1f60*/  LDS.128 R80, [R3+UR5+0xc10] ;  /* 0x000c100503507984 */ /* 0x000e220008000c00 */
[----:B-1----:R-:W-:Y:S01]  /*1f70*/  FFMA R114, R22, R42, R117 ;  /* 0x0000002a16727223 */ /* 0x002fe20000000075 */
[-C--:B------:R-:W-:Y:S01]  /*1f80*/  FFMA R120, R41, R38.reuse, R49 ;  /* 0x0000002629787223 */ /* 0x080fe20000000031 */
[----:B------:R-:W-:Y:S01]  /*1f90*/  FFMA R117, R42, R38, R50 ;  /* 0x000000262a757223 */ /* 0x000fe20000000032 */
[-C--:B------:R-:W-:Y:S01]  /*1fa0*/  FFMA R11, R52, R17.reuse, R11 ;  /* 0x00000011340b7223 */ /* 0x080fe2000000000b */
[-C--:B------:R-:W-:Y:S01]  /*1fb0*/  FFMA R62, R53, R17.reuse, R62 ;  /* 0x00000011353e7223 */ /* 0x080fe2000000003e */
[-C--:B------:R-:W-:Y:S01]  /*1fc0*/  FFMA R85, R54, R17.reuse, R85 ;  /* 0x0000001136557223 */ /* 0x080fe20000000055 */
[----:B------:R-:W-:Y:S01]  /*1fd0*/  FFMA R92, R55, R17, R92 ;  /* 0x00000011375c7223 */ /* 0x000fe2000000005c */
[----:B------:R-:W1:Y:S01]  /*1fe0*/  LDS.128 R48, [R3+UR5+0xe00] ;  /* 0x000e000503307984 */ /* 0x000e620008000c00 */
[C---:B------:R-:W-:Y:S01]  /*1ff0*/  FFMA R125, R52.reuse, R21, R125 ;  /* 0x00000015347d7223 */ /* 0x040fe2000000007d */
[----:B------:R-:W-:Y:S01]  /*2000*/  FFMA R67, R21, R54, R67 ;  /* 0x0000003615437223 */ /* 0x000fe20000000043 */
[-C--:B------:R-:W-:Y:S01]  /*2010*/  FFMA R71, R52, R45.reuse, R71 ;  /* 0x0000002d34477223 */ /* 0x080fe20000000047 */
        /* <DEDUP_REMOVED lines=39> */
[----:B------:R-:W-:-:S02]  /*2290*/  FFMA R16, R43, R38, R16 ;  /* 0x000000262b107223 */ /* 0x000fc40000000010 */
[----:B------:R-:W2:Y:S01]  /*22a0*/  LDS.128 R40, [R3+UR5+0xe10] ;  /* 0x000e100503287984 */ /* 0x000ea20008000c00 */
[----:B------:R-:W-:Y:S02]  /*22b0*/  UIADD3 UR8, UP0, UPT, UR8, 0x20, URZ ;  /* 0x0000002008087890 */ /* 0x000fe4000ff1e0ff */
[----:B------:R-:W-:Y:S01]  /*22c0*/  UIADD3 UR4, UPT, UPT, UR4, 0x8, URZ ;  /* 0x0000000804047890 */ /* 0x000fe2000fffe0ff */
[C---:B------:R-:W-:Y:S01]  /*22d0*/  FFMA R78, R21.reuse, R53, R78 ;  /* 0x00000035154e7223 */ /* 0x040fe2000000004e */
[----:B------:R-:W-:Y:S01]  /*22e0*/  UIADD3.X UR9, UPT, UPT, URZ, UR9, URZ, UP0, !UPT ;  /* 0x00000009ff097290 */ /* 0x000fe200087fe4ff */
[----:B------:R-:W-:Y:S01]  /*22f0*/  FFMA R84, R21, R55, R84 ;  /* 0x0000003715547223 */ /* 0x000fe20000000054 */
[-C--:B------:R-:W-:Y:S01]  /*2300*/  FFMA R86, R53, R25.reuse, R86 ;  /* 0x0000001935567223 */ /* 0x080fe20000000056 */
[----:B------:R-:W-:Y:S01]  /*2310*/  FFMA R94, R55, R25, R94 ;  /* 0x00000019375e7223 */ /* 0x000fe2000000005e */
[-C--:B------:R-:W-:Y:S01]  /*2320*/  FFMA R98, R53, R13.reuse, R98 ;  /* 0x0000000d35627223 */ /* 0x080fe20000000062 */
[----:B------:R-:W-:Y:S01]  /*2330*/  FFMA R56, R55, R13, R56 ;  /* 0x0000000d37387223 */ /* 0x000fe20000000038 */
[----:B------:R-:W-:Y:S01]  /*2340*/  UISETP.GE.AND UP0, UPT, UR4, UR16, UPT ;  /* 0x000000100400728c */ /* 0x000fe2000bf06270 */
[C---:B------:R-:W-:Y:S01]  /*2350*/  FFMA R10, R53.reuse, R45, R10 ;  /* 0x0000002d350a7223 */ /* 0x040fe2000000000a */
[C---:B------:R-:W-:Y:S01]  /*2360*/  FFMA R96, R53.reuse, R29, R96 ;  /* 0x0000001d35607223 */ /* 0x040fe20000000060 */
[C---:B------:R-:W-:Y:S01]  /*2370*/  FFMA R60, R53.reuse, R33, R60 ;  /* 0x00000021353c7223 */ /* 0x040fe2000000003c */
[----:B------:R-:W-:Y:S01]  /*2380*/  FFMA R102, R53, R37, R102 ;  /* 0x0000002535667223 */ /* 0x000fe20000000066 */
[C---:B------:R-:W-:Y:S01]  /*2390*/  FFMA R90, R55.reuse, R45, R90 ;  /* 0x0000002d375a7223 */ /* 0x040fe2000000005a */
[C---:B------:R-:W-:Y:S01]  /*23a0*/  FFMA R28, R55.reuse, R29, R28 ;  /* 0x0000001d371c7223 */ /* 0x040fe2000000001c */
[C---:B------:R-:W-:Y:S01]  /*23b0*/  FFMA R72, R55.reuse, R33, R72 ;  /* 0x0000002137487223 */ /* 0x040fe20000000048 */
[----:B------:R-:W-:Y:S01]  /*23c0*/  FFMA R66, R55, R37, R66 ;  /* 0x0000002537427223 */ /* 0x000fe20000000042 */
[----:B0-----:R-:W-:Y:S01]  /*23d0*/  FFMA R125, R80, R22, R125 ;  /* 0x00000016507d7223 */ /* 0x001fe2000000007d */
[C---:B------:R-:W-:Y:S01]  /*23e0*/  FFMA R21, R22.reuse, R81, R78 ;  /* 0x0000005116157223 */ /* 0x040fe2000000004e */
[C---:B------:R-:W-:Y:S01]  /*23f0*/  FFMA R25, R22.reuse, R82, R67 ;  /* 0x0000005216197223 */ /* 0x040fe20000000043 */
        /* <DEDUP_REMOVED lines=9> */
[----:B------:R-:W-:Y:S01]  /*2490*/  FFMA R95, R80, R34, R59 ;  /* 0x00000022505f7223 */ /* 0x000fe2000000003b */
[C---:B------:R-:W-:Y:S01]  /*24a0*/  FFMA R22, R81.reuse, R46, R10 ;  /* 0x0000002e51167223 */ /* 0x040fe2000000000a */
[C---:B------:R-:W-:Y:S01]  /*24b0*/  FFMA R62, R81.reuse, R18, R62 ;  /* 0x00000012513e7223 */ /* 0x040fe2000000003e */
[C---:B------:R-:W-:Y:S01]  /*24c0*/  FFMA R96, R81.reuse, R30, R96 ;  /* 0x0000001e51607223 */ /* 0x040fe20000000060 */
[CC--:B------:R-:W-:Y:S01]  /*24d0*/  FFMA R14, R81.reuse, R34.reuse, R60 ;  /* 0x00000022510e7223 */ /* 0x0c0fe2000000003c */
[C---:B------:R-:W-:Y:S01]  /*24e0*/  FFMA R59, R82.reuse, R34, R79 ;  /* 0x00000022523b7223 */ /* 0x040fe2000000004f */
[----:B------:R-:W-:Y:S01]  /*24f0*/  FFMA R26, R81, R38, R102 ;  /* 0x00000026511a7223 */ /* 0x000fe20000000066 */
[C---:B------:R-:W-:Y:S01]  /*2500*/  FFMA R90, R83.reuse, R46, R90 ;  /* 0x0000002e535a7223 */ /* 0x040fe2000000005a */
[-C--:B------:R-:W-:Y:S01]  /*2510*/  FFMA R85, R82, R18.reuse, R85 ;  /* 0x0000001252557223 */ /* 0x080fe20000000055 */
[C---:B------:R-:W-:Y:S01]  /*2520*/  FFMA R92, R83.reuse, R18, R92 ;  /* 0x00000012535c7223 */ /* 0x040fe2000000005c */
[C---:B------:R-:W-:Y:S01]  /*2530*/  FFMA R89, R80.reuse, R30, R61 ;  /* 0x0000001e50597223 */ /* 0x040fe2000000003d */
[-C--:B------:R-:W-:Y:S01]  /*2540*/  FFMA R105, R80, R38.reuse, R65 ;  /* 0x0000002650697223 */ /* 0x080fe20000000041 */
[----:B------:R-:W-:Y:S01]  /*2550*/  FFMA R81, R82, R38, R69 ;  /* 0x0000002652517223 */ /* 0x000fe20000000045 */
[----:B-1----:R-:W-:Y:S01]  /*2560*/  FFMA R79, R50, R35, R12 ;  /* 0x00000023324f7223 */ /* 0x002fe2000000000c */
[-C--:B------:R-:W-:Y:S01]  /*2570*/  FFMA R29, R80, R46.reuse, R71 ;  /* 0x0000002e501d7223 */ /* 0x080fe20000000047 */
[----:B------:R-:W-:Y:S01]  /*2580*/  FFMA R45, R82, R46, R97 ;  /* 0x0000002e522d7223 */ /* 0x000fe20000000061 */
[----:B------:R-:W-:Y:S01]  /*2590*/  FFMA R53, R80, R18, R11 ;  /* 0x0000001250357223 */ /* 0x000fe2000000000b */
[-C--:B------:R-:W-:Y:S01]  /*25a0*/  FFMA R101, R82, R30.reuse, R75 ;  /* 0x0000001e52657223 */ /* 0x080fe2000000004b */
[C---:B------:R-:W-:Y:S01]  /*25b0*/  FFMA R28, R83.reuse, R30, R28 ;  /* 0x0000001e531c7223 */ /* 0x040fe2000000001c */
[C---:B------:R-:W-:Y:S01]  /*25c0*/  FFMA R34, R83.reuse, R34, R72 ;  /* 0x0000002253227223 */ /* 0x040fe20000000048 */
[----:B------:R-:W-:Y:S01]  /*25d0*/  FFMA R38, R83, R38, R66 ;  /* 0x0000002653267223 */ /* 0x000fe20000000042 */
[----:B------:R-:W-:Y:S01]  /*25e0*/  FFMA R12, R23, R51, R74 ;  /* 0x00000033170c7223 */ /* 0x000fe2000000004a */
[----:B------:R-:W-:Y:S01]  /*25f0*/  FFMA R74, R51, R39, R16 ;  /* 0x00000027334a7223 */ /* 0x000fe20000000010 */
[C---:B------:R-:W-:Y:S01]  /*2600*/  FFMA R61, R48.reuse, R27, R52 ;  /* 0x0000001b303d7223 */ /* 0x040fe20000000034 */
[C---:B------:R-:W-:Y:S01]  /*2610*/  FFMA R69, R48.reuse, R15, R32 ;  /* 0x0000000f30457223 */ /* 0x040fe20000000020 */
[----:B------:R-:W-:Y:S01]  /*2620*/  FFMA R67, R49, R31, R104 ;  /* 0x0000001f31437223 */ /* 0x000fe20000000068 */
[----:B--2---:R-:W-:Y:S01]  /*2630*/  FFMA R16, R41, R19, R62 ;  /* 0x0000001329107223 */ /* 0x004fe2000000003e */
[C---:B------:R-:W-:Y:S01]  /*2640*/  FFMA R13, R48.reuse, R23, R63 ;  /* 0x00000017300d7223 */ /* 0x040fe2000000003f */
[C---:B------:R-:W-:Y:S01]  /*2650*/  FFMA R65, R48.reuse, R31, R36 ;  /* 0x0000001f30417223 */ /* 0x040fe20000000024 */
[----:B------:R-:W-:Y:S01]  /*2660*/  FFMA R113, R48, R39, R76 ;  /* 0x0000002730717223 */ /* 0x000fe2000000004c */
[C---:B------:R-:W-:Y:S01]  /*2670*/  FFMA R71, R49.reuse, R15, R100 ;  /* 0x0000000f31477223 */ /* 0x040fe20000000064 */
[----:B------:R-:W-:Y:S01]  /*2680*/  FFMA R91, R49, R35, R88 ;  /* 0x00000023315b7223 */ /* 0x000fe20000000058 */
[C---:B------:R-:W-:Y:S01]  /*2690*/  FFMA R60, R51.reuse, R27, R17 ;  /* 0x0000001b333c7223 */ /* 0x040fe20000000011 */
[----:B------:R-:W-:Y:S01]  /*26a0*/  FFMA R64, R51, R31, R70 ;  /* 0x0000001f33407223 */ /* 0x000fe20000000046 */
[----:B------:R-:W-:Y:S01]  /*26b0*/  FFMA R52, R23, R43, R84 ;  /* 0x0000002b17347223 */ /* 0x000fe20000000054 */
[C---:B------:R-:W-:Y:S01]  /*26c0*/  FFMA R104, R43.reuse, R47, R90 ;  /* 0x0000002f2b687223 */ /* 0x040fe2000000005a */
[-C--:B------:R-:W-:Y:S01]  /*26d0*/  FFMA R109, R42, R19.reuse, R85 ;  /* 0x000000132a6d7223 */ /* 0x080fe20000000055 */
[----:B------:R-:W-:Y:S01]  /*26e0*/  FFMA R32, R43, R19, R92 ;  /* 0x000000132b207223 */ /* 0x000fe2000000005c */
[----:B------:R-:W-:Y:S01]  /*26f0*/  USHF.L.U32 UR5, UR17, 0x3, URZ ;  /* 0x0000000311057899 */ /* 0x000fe200080006ff */
[-C--:B------:R-:W-:Y:S01]  /*2700*/  FFMA R62, R41, R27.reuse, R86 ;  /* 0x0000001b293e7223 */ /* 0x080fe20000000056 */
[----:B------:R-:W-:Y:S01]  /*2710*/  FFMA R102, R43, R27, R94 ;  /* 0x0000001b2b667223 */ /* 0x000fe2000000005e */
[-C--:B------:R-:W-:Y:S01]  /*2720*/  FFMA R87, R40, R31.reuse, R89 ;  /* 0x0000001f28577223 */ /* 0x080fe20000000059 */
[----:B------:R-:W-:Y:S01]  /*2730*/  FFMA R66, R41, R31, R96 ;  /* 0x0000001f29427223 */ /* 0x000fe20000000060 */
[C---:B------:R-:W-:Y:S01]  /*2740*/  FFMA R11, R48.reuse, R47, R20 ;  /* 0x0000002f300b7223 */ /* 0x040fe20000000014 */
[C---:B------:R-:W-:Y:S01]  /*2750*/  FFMA R33, R48.reuse, R19, R54 ;  /* 0x0000001330217223 */ /* 0x040fe20000000036 */
[----:B------:R-:W-:Y:S01]  /*2760*/  FFMA R78, R48, R35, R24 ;  /* 0x00000023304e7223 */ /* 0x000fe20000000018 */
[----:B------:R-:W-:Y:S01]  /*2770*/  FFMA R10, R23, R49, R58 ;  /* 0x00000031170a7223 */ /* 0x000fe2000000003a */
        /* <DEDUP_REMOVED lines=15> */
[C---:B------:R-:W-:Y:S01]  /*2870*/  FFMA R125, R40.reuse, R23, R125 ;  /* 0x00000017287d7223 */ /* 0x040fe2000000007d */
[C---:B------:R-:W-:Y:S01]  /*2880*/  FFMA R36, R23.reuse, R41, R21 ;  /* 0x0000002917247223 */ /* 0x040fe20000000015 */
[----:B------:R-:W-:Y:S01]  /*2890*/  FFMA R111, R23, R42, R25 ;  /* 0x0000002a176f7223 */ /* 0x000fe20000000019 */
[-C--:B------:R-:W-:Y:S01]  /*28a0*/  FFMA R17, R40, R47.reuse, R29 ;  /* 0x0000002f28117223 */ /* 0x080fe2000000001d */
[-C--:B------:R-:W-:Y:S01]  /*28b0*/  FFMA R76, R41, R47.reuse, R22 ;  /* 0x0000002f294c7223 */ /* 0x080fe20000000016 */
[----:B------:R-:W-:Y:S01]  /*28c0*/  FFMA R119, R42, R47, R45 ;  /* 0x0000002f2a777223 */ /* 0x000fe2000000002d */
[C---:B------:R-:W-:Y:S01]  /*28d0*/  FFMA R107, R40.reuse, R19, R53 ;  /* 0x00000013286b7223 */ /* 0x040fe20000000035 */
[-C--:B------:R-:W-:Y:S01]  /*28e0*/  FFMA R85, R40, R27.reuse, R57 ;  /* 0x0000001b28557223 */ /* 0x080fe20000000039 */
[C---:B------:R-:W-:Y:S01]  /*28f0*/  FFMA R99, R42.reuse, R27, R99 ;  /* 0x0000001b2a637223 */ /* 0x040fe20000000063 */
        /* <DEDUP_REMOVED lines=14> */
[----:B------:R-:W-:Y:S01]  /*29e0*/  UIMAD.WIDE UR6, UR5, 0x4, UR6 ;  /* 0x00000004050678a5 */ /* 0x000fe2000f8e0206 */
[----:B------:R-:W-:Y:S06]  /*29f0*/  BAR.SYNC.DEFER_BLOCKING 0x0 ;  /* 0x0000000000007b1d */ /* 0x000fec0000010000 */
[----:B------:R-:W-:Y:S05]  /*2a00*/  BRA.U !UP0, `(.L_x_1) ;  /* 0xffffffd908a07547 */ /* 0x000fea000b83ffff */
.L_x_0:
[----:B------:R-:W1:Y:S01]  /*2a10*/  LDCU UR10, c[0x0][0x384] ;  /* 0x00007080ff0a77ac */ /* 0x000e620008000800 */
[----:B------:R-:W-:Y:S02]  /*2a20*/  SHF.R.U32.HI R2, RZ, 0x1, R0 ;  /* 0x00000001ff027819 */ /* 0x000fe40000011600 */
[----:B------:R-:W-:Y:S01]  /*2a30*/  SHF.L.U32 R0, R0, 0x3, RZ ;  /* 0x0000000300007819 */ /* 0x000fe200000006ff */
[----:B------:R-:W2:Y:S01]  /*2a40*/  LDCU.64 UR6, c[0x0][0x3a8] ;  /* 0x00007500ff0677ac */ /* 0x000ea20008000a00 */
[----:B------:R-:W-:Y:S02]  /*2a50*/  LOP3.LUT R2, R2, 0x1f8, RZ, 0xc0, !PT ;  /* 0x000001f802027812 */ /* 0x000fe400078ec0ff */
[----:B------:R-:W-:Y:S01]  /*2a60*/  LOP3.LUT R3, R0, 0x78, RZ, 0xc0, !PT ;  /* 0x0000007800037812 */ /* 0x000fe200078ec0ff */
[----:B------:R-:W3:Y:S01]  /*2a70*/  LDCU UR8, c[0x0][0x3a0] ;  /* 0x00007400ff0877ac */ /* 0x000ee20008000800 */
[----:B------:R-:W4:Y:S01]  /*2a80*/  LDCU UR9, c[0x0][0x38c] ;  /* 0x00007180ff0977ac */ /* 0x000f220008000800 */
[----:B-1----:R-:W-:-:S02]  /*2a90*/  UIMAD UR4, UR12, UR10, UR11 ;  /* 0x0000000a0c0472a4 */ /* 0x002fc4000f8e020b */
[----:B------:R-:W-:Y:S02]  /*2aa0*/  IMAD R2, R2, UR10, R3 ;  /* 0x0000000a02027c24 */ /* 0x000fe4000f8e0203 */
[----:B------:R-:W-:-:S04]  /*2ab0*/  USHF.L.U32 UR4, UR4, 0x7, URZ ;  /* 0x0000000704047899 */ /* 0x000fc800080006ff */
[----:B------:R-:W-:Y:S02]  /*2ac0*/  USHF.R.S32.HI UR5, URZ, 0x1f, UR4 ;  /* 0x0000001fff057899 */ /* 0x000fe40008011404 */
[----:B------:R-:W-:-:S04]  /*2ad0*/  IADD3 R0, P0, PT, R2, UR4, RZ ;  /* 0x0000000402007c10 */ /* 0x000fc8000ff1e0ff */
[----:B------:R-:W-:Y:S02]  /*2ae0*/  LEA.HI.X.SX32 R3, R2, UR5, 0x1, P0 ;  /* 0x0000000502037c11 */ /* 0x000fe400080f0eff */
[----:B--2---:R-:W-:-:S04]  /*2af0*/  LEA R4, P0, R0, UR6, 0x2 ;  /* 0x0000000600047c11 */ /* 0x004fc8000f8010ff */
[----:B------:R-:W-:-:S05]  /*2b00*/  LEA.HI.X R5, R0, UR7, R3, 0x2, P0 ;  /* 0x0000000700057c11 */ /* 0x000fca00080f1403 */
[----:B0-----:R-:W3:Y:S04]  /*2b10*/  LDG.E R0, desc[UR14][R4.64] ;  /* 0x0000000e04007981 */ /* 0x001ee8000c1e1900 */
[----:B------:R-:W2:Y:S04]  /*2b20*/  LDG.E R3, desc[UR14][R4.64+0x4] ;  /* 0x0000040e04037981 */ /* 0x000ea8000c1e1900 */
[----:B------:R-:W5:Y:S04]  /*2b30*/  LDG.E R19, desc[UR14][R4.64+0x18] ;  /* 0x0000180e04137981 */ /* 0x000f68000c1e1900 */
[----:B------:R-:W5:Y:S04]  /*2b40*/  LDG.E R6, desc[UR14][R4.64+0x8] ;  /* 0x0000080e04067981 */ /* 0x000f68000c1e1900 */
[----:B------:R-:W5:Y:S04]  /*2b50*/  LDG.E R8, desc[UR14][R4.64+0xc] ;  /* 0x00000c0e04087981 */ /* 0x000f68000c1e1900 */
[----:B------:R-:W5:Y:S04]  /*2b60*/  LDG.E R14, desc[UR14][R4.64+0x10] ;  /* 0x0000100e040e7981 */ /* 0x000f68000c1e1900 */
[----:B------:R-:W5:Y:S04]  /*2b70*/  LDG.E R15, desc[UR14][R4.64+0x14] ;  /* 0x0000140e040f7981 */ /* 0x000f68000c1e1900 */
[----:B------:R-:W5:Y:S01]  /*2b80*/  LDG.E R20, desc[UR14][R4.64+0x1c] ;  /* 0x00001c0e04147981 */ /* 0x000f62000c1e1900 */
[----:B------:R-:W-:-:S04]  /*2b90*/  IADD3 R21, PT, PT, R2, UR10, RZ ;  /* 0x0000000a02157c10 */ /* 0x000fc8000fffe0ff */
[----:B------:R-:W-:-:S04]  /*2ba0*/  IADD3 R9, P0, PT, R21, UR4, RZ ;  /* 0x0000000415097c10 */ /* 0x000fc8000ff1e0ff */
[----:B------:R-:W-:Y:S02]  /*2bb0*/  LEA.HI.X.SX32 R22, R21, UR5, 0x1, P0 ;  /* 0x0000000515167c11 */ /* 0x000fe400080f0eff */
[----:B------:R-:W-:Y:S01]  /*2bc0*/  LEA R2, P0, R9, UR6, 0x2 ;  /* 0x0000000609027c11 */ /* 0x000fe2000f8010ff */
[----:B---3--:R-:W-:Y:S01]  /*2bd0*/  FMUL R0, R0, UR8 ;  /* 0x0000000800007c20 */ /* 0x008fe20008400000 */
[----:B--2---:R-:W-:-:S03]  /*2be0*/  FMUL R3, R3, UR8 ;  /* 0x0000000803037c20 */ /* 0x004fc60008400000 */
[----:B----4-:R-:W-:Y:S01]  /*2bf0*/  FFMA R13, R13, UR9, R0 ;  /* 0x000000090d0d7c23 */ /* 0x010fe20008000000 */
[----:B------:R-:W-:Y:S01]  /*2c00*/  FFMA R7, R10, UR9, R3 ;  /* 0x000000090a077c23 */ /* 0x000fe20008000003 */
[----:B------:R-:W-:Y:S01]  /*2c10*/  LEA.HI.X R3, R9, UR7, R22, 0x2, P0 ;  /* 0x0000000709037c11 */ /* 0x000fe200080f1416 */
[----:B-----5:R-:W-:Y:S01]  /*2c20*/  FMUL R0, R19, UR8 ;  /* 0x0000000813007c20 */ /* 0x020fe20008400000 */
[----:B------:R-:W-:Y:S01]  /*2c30*/  FMUL R6, R6, UR8 ;  /* 0x0000000806067c20 */ /* 0x000fe20008400000 */
[----:B------:R-:W-:Y:S01]  /*2c40*/  FMUL R9, R8, UR8 ;  /* 0x0000000808097c20 */ /* 0x000fe20008400000 */
[----:B------:R-:W-:Y:S01]  /*2c50*/  FMUL R14, R14, UR8 ;  /* 0x000000080e0e7c20 */ /* 0x000fe20008400000 */
[----:B------:R-:W-:Y:S01]  /*2c60*/  FMUL R15, R15, UR8 ;  /* 0x000000080f0f7c20 */ /* 0x000fe20008400000 */
[----:B------:R-:W-:Y:S01]  /*2c70*/  FMUL R19, R20, UR8 ;  /* 0x0000000814137c20 */ /* 0x000fe20008400000 */
[----:B------:R-:W-:Y:S01]  /*2c80*/  FFMA R55, R55, UR9, R6 ;  /* 0x0000000937377c23 */ /* 0x000fe20008000006 */
[----:B------:R-:W-:Y:S01]  /*2c90*/  FFMA R9, R12, UR9, R9 ;  /* 0x000000090c097c23 */ /* 0x000fe20008000009 */
[----:B------:R-:W-:Y:S01]  /*2ca0*/  FFMA R125, R125, UR9, R14 ;  /* 0x000000097d7d7c23 */ /* 0x000fe2000800000e */
[----:B------:R-:W-:Y:S01]  /*2cb0*/  FFMA R15, R36, UR9, R15 ;  /* 0x00000009240f7c23 */ /* 0x000fe2000800000f */
[----:B------:R-:W-:Y:S01]  /*2cc0*/  FFMA R111, R111, UR9, R0 ;  /* 0x000000096f6f7c23 */ /* 0x000fe20008000000 */
[----:B------:R-:W-:Y:S01]  /*2cd0*/  FFMA R19, R52, UR9, R19 ;  /* 0x0000000934137c23 */ /* 0x000fe20008000013 */
[----:B------:R-:W-:Y:S04]  /*2ce0*/  STG.E desc[UR14][R4.64], R13 ;  /* 0x0000000d04007986 */ /* 0x000fe8000c10190e */
[----:B------:R0:W-:Y:S04]  /*2cf0*/  STG.E desc[UR14][R4.64+0x4], R7 ;  /* 0x0000040704007986 */ /* 0x0001e8000c10190e */
[----:B------:R-:W-:Y:S04]  /*2d00*/  STG.E desc[UR14][R4.64+0x8], R55 ;  /* 0x0000083704007986 */ /* 0x000fe8000c10190e */
[----:B------:R1:W-:Y:S04]  /*2d10*/  STG.E desc[UR14][R4.64+0xc], R9 ;  /* 0x00000c0904007986 */ /* 0x0003e8000c10190e */
[----:B------:R-:W-:Y:S04]  /*2d20*/  STG.E desc[UR14][R4.64+0x10], R125 ;  /* 0x0000107d04007986 */ /* 0x000fe8000c10190e */
[----:B------:R2:W-:Y:S04]  /*2d30*/  STG.E desc[UR14][R4.64+0x14], R15 ;  /* 0x0000140f04007986 */ /* 0x0005e8000c10190e */
[----:B------:R-:W-:Y:S04]  /*2d40*/  STG.E desc[UR14][R4.64+0x18], R111 ;  /* 0x0000186f04007986 */ /* 0x000fe8000c10190e */
[----:B------:R3:W-:Y:S04]  /*2d50*/  STG.E desc[UR14][R4.64+0x1c], R19 ;  /* 0x00001c1304007986 */ /* 0x0007e8000c10190e */
[----:B------:R-:W4:Y:S04]  /*2d60*/  LDG.E R0, desc[UR14][R2.64] ;  /* 0x0000000e02007981 */ /* 0x000f28000c1e1900 */
[----:B0-----:R-:W5:Y:S04]  /*2d70*/  LDG.E R7, desc[UR14][R2.64+0x8] ;  /* 0x0000080e02077981 */ /* 0x001f68000c1e1900 */
[----:B-1----:R-:W5:Y:S04]  /*2d80*/  LDG.E R9, desc[UR14][R2.64+0x18] ;  /* 0x0000180e02097981 */ /* 0x002f68000c1e1900 */
[----:B------:R-:W5:Y:S04]  /*2d90*/  LDG.E R6, desc[UR14][R2.64+0x4] ;  /* 0x0000040e02067981 */ /* 0x000f68000c1e1900 */
[----:B------:R-:W5:Y:S04]  /*2da0*/  LDG.E R10, desc[UR14][R2.64+0xc] ;  /* 0x00000c0e020a7981 */ /* 0x000f68000c1e1900 */
[----:B------:R-:W5:Y:S04]  /*2db0*/  LDG.E R12, desc[UR14][R2.64+0x10] ;  /* 0x0000100e020c7981 */ /* 0x000f68000c1e1900 */
[----:B------:R-:W5:Y:S04]  /*2dc0*/  LDG.E R13, desc[UR14][R2.64+0x14] ;  /* 0x0000140e020d7981 */ /* 0x000f68000c1e1900 */
[----:B------:R-:W5:Y:S01]  /*2dd0*/  LDG.E R14, desc[UR14][R2.64+0x1c] ;  /* 0x00001c0e020e7981 */ /* 0x000f62000c1e1900 */
[----:B------:R-:W-:-:S04]  /*2de0*/  IADD3 R21, PT, PT, R21, UR10, RZ ;  /* 0x0000000a15157c10 */ /* 0x000fc8000fffe0ff */
[----:B--2---:R-:W-:-:S04]  /*2df0*/  IADD3 R15, P0, PT, R21, UR4, RZ ;  /* 0x00000004150f7c10 */ /* 0x004fc8000ff1e0ff */
[----:B------:R-:W-:Y:S02]  /*2e00*/  LEA.HI.X.SX32 R20, R21, UR5, 0x1, P0 ;  /* 0x0000000515147c11 */ /* 0x000fe400080f0eff */
[----:B---3--:R-:W-:-:S04]  /*2e10*/  LEA R4, P0, R15, UR6, 0x2 ;  /* 0x000000060f047c11 */ /* 0x008fc8000f8010ff */
[----:B------:R-:W-:Y:S01]  /*2e20*/  LEA.HI.X R5, R15, UR7, R20, 0x2, P0 ;  /* 0x000000070f057c11 */ /* 0x000fe200080f1414 */
[----:B----4-:R-:W-:-:S04]  /*2e30*/  FMUL R0, R0, UR8 ;  /* 0x0000000800007c20 */ /* 0x010fc80008400000 */
[----:B------:R-:W-:Y:S01]  /*2e40*/  FFMA R11, R11, UR9, R0 ;  /* 0x000000090b0b7c23 */ /* 0x000fe20008000000 */
[----:B-----5:R-:W-:Y:S01]  /*2e50*/  FMUL R8, R7, UR8 ;  /* 0x0000000807087c20 */ /* 0x020fe20008400000 */
[----:B------:R-:W-:Y:S01]  /*2e60*/  FMUL R0, R9, UR8 ;  /* 0x0000000809007c20 */ /* 0x000fe20008400000 */
        /* <DEDUP_REMOVED lines=11> */
[----:B------:R-:W-:Y:S01]  /*2f20*/  FFMA R9, R104, UR9, R9 ;  /* 0x0000000968097c23 */ /* 0x000fe20008000009 */
[----:B------:R0:W-:Y:S04]  /*2f30*/  STG.E desc[UR14][R2.64], R11 ;  /* 0x0000000b02007986 */ /* 0x0001e8000c10190e */
[----:B------:R-:W-:Y:S04]  /*2f40*/  STG.E desc[UR14][R2.64+0x4], R37 ;  /* 0x0000042502007986 */ /* 0x000fe8000c10190e */
[----:B------:R-:W-:Y:S04]  /*2f50*/  STG.E desc[UR14][R2.64+0x8], R121 ;  /* 0x0000087902007986 */ /* 0x000fe8000c10190e */
[----:B------:R1:W-:Y:S04]  /*2f60*/  STG.E desc[UR14][R2.64+0xc], R7 ;  /* 0x00000c0702007986 */ /* 0x0003e8000c10190e */
[----:B------:R-:W-:Y:S04]  /*2f70*/  STG.E desc[UR14][R2.64+0x10], R17 ;  /* 0x0000101102007986 */ /* 0x000fe8000c10190e */
[----:B------:R-:W-:Y:S04]  /*2f80*/  STG.E desc[UR14][R2.64+0x14], R13 ;  /* 0x0000140d02007986 */ /* 0x000fe8000c10190e */
[----:B------:R-:W-:Y:S04]  /*2f90*/  STG.E desc[UR14][R2.64+0x18], R119 ;  /* 0x0000187702007986 */ /* 0x000fe8000c10190e */
[----:B------:R2:W-:Y:S04]  /*2fa0*/  STG.E desc[UR14][R2.64+0x1c], R9 ;  /* 0x00001c0902007986 */ /* 0x0005e8000c10190e */
[----:B------:R-:W3:Y:S04]  /*2fb0*/  LDG.E R0, desc[UR14][R4.64] ;  /* 0x0000000e04007981 */ /* 0x000ee8000c1e1900 */
[----:B------:R-:W4:Y:S04]  /*2fc0*/  LDG.E R6, desc[UR14][R4.64+0x4] ;  /* 0x0000040e04067981 */ /* 0x000f28000c1e1900 */
[----:B------:R-:W5:Y:S04]  /*2fd0*/  LDG.E R8, desc[UR14][R4.64+0x8] ;  /* 0x0000080e04087981 */ /* 0x000f68000c1e1900 */
[----:B------:R-:W5:Y:S04]  /*2fe0*/  LDG.E R10, desc[UR14][R4.64+0xc] ;  /* 0x00000c0e040a7981 */ /* 0x000f68000c1e1900 */
[----:B0-----:R-:W5:Y:S04]  /*2ff0*/  LDG.E R11, desc[UR14][R4.64+0x10] ;  /* 0x0000100e040b7981 */ /* 0x001f68000c1e1900 */
[----:B------:R-:W5:Y:S04]  /*3000*/  LDG.E R12, desc[UR14][R4.64+0x14] ;  /* 0x0000140e040c7981 */ /* 0x000f68000c1e1900 */
[----:B------:R-:W5:Y:S04]  /*3010*/  LDG.E R14, desc[UR14][R4.64+0x18] ;  /* 0x0000180e040e7981 */ /* 0x000f68000c1e1900 */
[----:B------:R-:W5:Y:S01]  /*3020*/  LDG.E R15, desc[UR14][R4.64+0x1c] ;  /* 0x00001c0e040f7981 */ /* 0x000f62000c1e1900 */
[----:B------:R-:W-:-:S04]  /*3030*/  IADD3 R21, PT, PT, R21, UR10, RZ ;  /* 0x0000000a15157c10 */ /* 0x000fc8000fffe0ff */
[----:B-1----:R-:W-:-:S04]  /*3040*/  IADD3 R7, P0, PT, R21, UR4, RZ ;  /* 0x0000000415077c10 */ /* 0x002fc8000ff1e0ff */
[----:B------:R-:W-:Y:S02]  /*3050*/  LEA.HI.X.SX32 R20, R21, UR5, 0x1, P0 ;  /* 0x0000000515147c11 */ /* 0x000fe400080f0eff */
[----:B--2---:R-:W-:-:S04]  /*3060*/  LEA R2, P0, R7, UR6, 0x2 ;  /* 0x0000000607027c11 */ /* 0x004fc8000f8010ff */
[----:B------:R-:W-:Y:S01]  /*3070*/  LEA.HI.X R3, R7, UR7, R20, 0x2, P0 ;  /* 0x0000000707037c11 */ /* 0x000fe200080f1414 */
[----:B---3--:R-:W-:-:S04]  /*3080*/  FMUL R0, R0, UR8 ;  /* 0x0000000800007c20 */ /* 0x008fc80008400000 */
[----:B------:R-:W-:Y:S01]  /*3090*/  FFMA R33, R33, UR9, R0 ;  /* 0x0000000921217c23 */ /* 0x000fe20008000000 */
[----:B----4-:R-:W-:Y:S01]  /*30a0*/  FMUL R6, R6, UR8 ;  /* 0x0000000806067c20 */ /* 0x010fe20008400000 */
        /* <DEDUP_REMOVED lines=13> */
[----:B------:R-:W-:Y:S04]  /*3180*/  STG.E desc[UR14][R4.64], R33 ;  /* 0x0000002104007986 */ /* 0x000fe8000c10190e */
[----:B------:R-:W-:Y:S04]  /*3190*/  STG.E desc[UR14][R4.64+0x4], R83 ;  /* 0x0000045304007986 */ /* 0x000fe8000c10190e */
[----:B------:R-:W-:Y:S04]  /*31a0*/  STG.E desc[UR14][R4.64+0x8], R97 ;  /* 0x0000086104007986 */ /* 0x000fe8000c10190e */
[----:B------:R0:W-:Y:S04]  /*31b0*/  STG.E desc[UR14][R4.64+0xc], R7 ;  /* 0x00000c0704007986 */ /* 0x0001e8000c10190e */
[----:B------:R-:W-:Y:S04]  /*31c0*/  STG.E desc[UR14][R4.64+0x10], R107 ;  /* 0x0000106b04007986 */ /* 0x000fe8000c10190e */
[----:B------:R-:W-:Y:S04]  /*31d0*/  STG.E desc[UR14][R4.64+0x14], R9 ;  /* 0x0000140904007986 */ /* 0x000fe8000c10190e */
[----:B------:R-:W-:Y:S04]  /*31e0*/  STG.E desc[UR14][R4.64+0x18], R109 ;  /* 0x0000186d04007986 */ /* 0x000fe8000c10190e */
[----:B------:R1:W-:Y:S04]  /*31f0*/  STG.E desc[UR14][R4.64+0x1c], R15 ;  /* 0x00001c0f04007986 */ /* 0x0003e8000c10190e */
[----:B------:R-:W2:Y:S04]  /*3200*/  LDG.E R0, desc[UR14][R2.64] ;  /* 0x0000000e02007981 */ /* 0x000ea8000c1e1900 */
[----:B------:R-:W3:Y:S04]  /*3210*/  LDG.E R6, desc[UR14][R2.64+0x4] ;  /* 0x0000040e02067981 */ /* 0x000ee8000c1e1900 */
[----:B------:R-:W4:Y:S04]  /*3220*/  LDG.E R11, desc[UR14][R2.64+0x10] ;  /* 0x0000100e020b7981 */ /* 0x000f28000c1e1900 */
[----:B------:R-:W5:Y:S04]  /*3230*/  LDG.E R8, desc[UR14][R2.64+0x8] ;  /* 0x0000080e02087981 */ /* 0x000f68000c1e1900 */
[----:B------:R-:W5:Y:S04]  /*3240*/  LDG.E R10, desc[UR14][R2.64+0xc] ;  /* 0x00000c0e020a7981 */ /* 0x000f68000c1e1900 */
[----:B------:R-:W5:Y:S04]  /*3250*/  LDG.E R12, desc[UR14][R2.64+0x14] ;  /* 0x0000140e020c7981 */ /* 0x000f68000c1e1900 */
[----:B------:R-:W5:Y:S04]  /*3260*/  LDG.E R13, desc[UR14][R2.64+0x18] ;  /* 0x0000180e020d7981 */ /* 0x000f68000c1e1900 */
[----:B------:R-:W5:Y:S01]  /*3270*/  LDG.E R14, desc[UR14][R2.64+0x1c] ;  /* 0x00001c0e020e7981 */ /* 0x000f62000c1e1900 */
[----:B------:R-:W-:-:S04]  /*3280*/  IADD3 R21, PT, PT, R21, UR10, RZ ;  /* 0x0000000a15157c10 */ /* 0x000fc8000fffe0ff */
[----:B0-----:R-:W-:-:S04]  /*3290*/  IADD3 R7, P0, PT, R21, UR4, RZ ;  /* 0x0000000415077c10 */ /* 0x001fc8000ff1e0ff */
[----:B------:R-:W-:Y:S02]  /*32a0*/  LEA.HI.X.SX32 R16, R21, UR5, 0x1, P0 ;  /* 0x0000000515107c11 */ /* 0x000fe400080f0eff */
[----:B-1----:R-:W-:-:S04]  /*32b0*/  LEA R4, P0, R7, UR6, 0x2 ;  /* 0x0000000607047c11 */ /* 0x002fc8000f8010ff */
[----:B------:R-:W-:Y:S01]  /*32c0*/  LEA.HI.X R5, R7, UR7, R16, 0x2, P0 ;  /* 0x0000000707057c11 */ /* 0x000fe200080f1410 */
[----:B--2---:R-:W-:Y:S01]  /*32d0*/  FMUL R0, R0, UR8 ;  /* 0x0000000800007c20 */ /* 0x004fe20008400000 */
[----:B---3--:R-:W-:-:S03]  /*32e0*/  FMUL R6, R6, UR8 ;  /* 0x0000000806067c20 */ /* 0x008fc60008400000 */
[----:B------:R-:W-:Y:S01]  /*32f0*/  FFMA R61, R61, UR9, R0 ;  /* 0x000000093d3d7c23 */ /* 0x000fe20008000000 */
[----:B------:R-:W-:Y:S01]  /*3300*/  FFMA R63, R63, UR9, R6 ;  /* 0x000000093f3f7c23 */ /* 0x000fe20008000006 */
[----:B----4-:R-:W-:Y:S01]  /*3310*/  FMUL R0, R11, UR8 ;  /* 0x000000080b007c20 */ /* 0x010fe20008400000 */
[----:B-----5:R-:W-:Y:S01]  /*3320*/  FMUL R8, R8, UR8 ;  /* 0x0000000808087c20 */ /* 0x020fe20008400000 */
        /* <DEDUP_REMOVED lines=32> */
[----:B---3--:R-:W-:Y:S01]  /*3530*/  FMUL R6, R6, UR8 ;  /* 0x0000000806067c20 */ /* 0x008fe20008400000 */
        /* <DEDUP_REMOVED lines=19> */
[----:B------:R1:W-:Y:S04]  /*3670*/  STG.E desc[UR14][R4.64+0x14], R13 ;  /* 0x0000140d04007986 */ /* 0x0003e8000c10190e */
[----:B------:R-:W-:Y:S04]  /*3680*/  STG.E desc[UR14][R4.64+0x18], R101 ;  /* 0x0000186504007986 */ /* 0x000fe8000c10190e */
[----:B------:R2:W-:Y:S04]  /*3690*/  STG.E desc[UR14][R4.64+0x1c], R15 ;  /* 0x00001c0f04007986 */ /* 0x0005e8000c10190e */
[----:B------:R-:W3:Y:S04]  /*36a0*/  LDG.E R0, desc[UR14][R2.64] ;  /* 0x0000000e02007981 */ /* 0x000ee8000c1e1900 */
[----:B0-----:R-:W4:Y:S04]  /*36b0*/  LDG.E R7, desc[UR14][R2.64+0x18] ;  /* 0x0000180e02077981 */ /* 0x001f28000c1e1900 */
[----:B------:R-:W5:Y:S04]  /*36c0*/  LDG.E R6, desc[UR14][R2.64+0x4] ;  /* 0x0000040e02067981 */ /* 0x000f68000c1e1900 */
[----:B------:R-:W5:Y:S04]  /*36d0*/  LDG.E R8, desc[UR14][R2.64+0x8] ;  /* 0x0000080e02087981 */ /* 0x000f68000c1e1900 */
[----:B------:R-:W5:Y:S04]  /*36e0*/  LDG.E R9, desc[UR14][R2.64+0xc] ;  /* 0x00000c0e02097981 */ /* 0x000f68000c1e1900 */
        /* <DEDUP_REMOVED lines=43> */
[----:B-1----:R-:W-:Y:S01]  /*39a0*/  LEA R2, P0, R9, UR6, 0x2 ;  /* 0x0000000609027c11 */ /* 0x002fe2000f8010ff */
[----:B--2---:R-:W-:-:S04]  /*39b0*/  FMUL R3, R0, UR8 ;  /* 0x0000000800037c20 */ /* 0x004fc80008400000 */
[----:B------:R-:W-:Y:S01]  /*39c0*/  FFMA R7, R78, UR9, R3 ;  /* 0x000000094e077c23 */ /* 0x000fe20008000003 */
[----:B------:R-:W-:Y:S01]  /*39d0*/  LEA.HI.X R3, R9, UR7, R18, 0x2, P0 ;  /* 0x0000000709037c11 */ /* 0x000fe200080f1412 */
        /* <DEDUP_REMOVED lines=17> */
[----:B------:R-:W-:Y:S04]  /*3af0*/  STG.E desc[UR14][R4.64+0xc], R9 ;  /* 0x00000c0904007986 */ /* 0x000fe8000c10190e */
[----:B------:R-:W-:Y:S04]  /*3b00*/  STG.E desc[UR14][R4.64+0x10], R11 ;  /* 0x0000100b04007986 */ /* 0x000fe8000c10190e */
[----:B------:R-:W-:Y:S04]  /*3b10*/  STG.E desc[UR14][R4.64+0x14], R13 ;  /* 0x0000140d04007986 */ /* 0x000fe8000c10190e */
[----:B------:R-:W-:Y:S04]  /*3b20*/  STG.E desc[UR14][R4.64+0x18], R15 ;  /* 0x0000180f04007986 */ /* 0x000fe8000c10190e */
[----:B------:R1:W-:Y:S04]  /*3b30*/  STG.E desc[UR14][R4.64+0x1c], R17 ;  /* 0x00001c1104007986 */ /* 0x0003e8000c10190e */
[----:B0-----:R-:W1:Y:S04]  /*3b40*/  LDG.E R7, desc[UR14][R2.64+0x8] ;  /* 0x0000080e02077981 */ /* 0x001e68000c1e1900 */
[----:B------:R-:W2:Y:S04]  /*3b50*/  LDG.E R0, desc[UR14][R2.64] ;  /* 0x0000000e02007981 */ /* 0x000ea8000c1e1900 */
[----:B------:R-:W3:Y:S04]  /*3b60*/  LDG.E R6, desc[UR14][R2.64+0x4] ;  /* 0x0000040e02067981 */ /* 0x000ee8000c1e1900 */
[----:B------:R-:W4:Y:S04]  /*3b70*/  LDG.E R8, desc[UR14][R2.64+0xc] ;  /* 0x00000c0e02087981 */ /* 0x000f28000c1e1900 */
[----:B------:R-:W5:Y:S04]  /*3b80*/  LDG.E R10, desc[UR14][R2.64+0x10] ;  /* 0x0000100e020a7981 */ /* 0x000f68000c1e1900 */
[----:B------:R-:W5:Y:S04]  /*3b90*/  LDG.E R12, desc[UR14][R2.64+0x14] ;  /* 0x0000140e020c7981 */ /* 0x000f68000c1e1900 */
[----:B------:R-:W5:Y:S04]  /*3ba0*/  LDG.E R14, desc[UR14][R2.64+0x18] ;  /* 0x0000180e020e7981 */ /* 0x000f68000c1e1900 */
[----:B------:R-:W5:Y:S01]  /*3bb0*/  LDG.E R16, desc[UR14][R2.64+0x1c] ;  /* 0x00001c0e02107981 */ /* 0x000f62000c1e1900 */
[----:B-1----:R-:W-:Y:S01]  /*3bc0*/  FMUL R4, R7, UR8 ;  /* 0x0000000807047c20 */ /* 0x002fe20008400000 */
[----:B--2---:R-:W-:Y:S01]  /*3bd0*/  FMUL R0, R0, UR8 ;  /* 0x0000000800007c20 */ /* 0x004fe20008400000 */
[----:B---3--:R-:W-:Y:S01]  /*3be0*/  FMUL R6, R6, UR8 ;  /* 0x0000000806067c20 */ /* 0x008fe20008400000 */
[----:B----4-:R-:W-:Y:S01]  /*3bf0*/  FMUL R5, R8, UR8 ;  /* 0x0000000808057c20 */ /* 0x010fe20008400000 */
[----:B-----5:R-:W-:Y:S01]  /*3c00*/  FMUL R7, R10, UR8 ;  /* 0x000000080a077c20 */ /* 0x020fe20008400000 */
        /* <DEDUP_REMOVED lines=14> */
[----:B------:R-:W-:Y:S04]  /*3cf0*/  STG.E desc[UR14][R2.64+0xc], R5 ;  /* 0x00000c0502007986 */ /* 0x000fe8000c10190e */
[----:B------:R-:W-:Y:S04]  /*3d00*/  STG.E desc[UR14][R2.64+0x10], R7 ;  /* 0x0000100702007986 */ /* 0x000fe8000c10190e */
[----:B------:R-:W-:Y:S04]  /*3d10*/  STG.E desc[UR14][R2.64+0x14], R9 ;  /* 0x0000140902007986 */ /* 0x000fe8000c10190e */
[----:B------:R-:W-:Y:S04]  /*3d20*/  STG.E desc[UR14][R2.64+0x18], R11 ;  /* 0x0000180b02007986 */ /* 0x000fe8000c10190e */
[----:B------:R-:W-:Y:S01]  /*3d30*/  STG.E desc[UR14][R2.64+0x1c], R13 ;  /* 0x00001c0d02007986 */ /* 0x000fe2000c10190e */
[----:B------:R-:W-:Y:S05]  /*3d40*/  EXIT ;  /* 0x000000000000794d */ /* 0x000fea0003800000 */
.L_x_2:
[----:B------:R-:W-:-:S00]  /*3d50*/  BRA `(.L_x_2) ;  /* 0xfffffffc00fc7947 */ /* 0x000fc0000383ffff */
[----:B------:R-:W-:-:S00]  /*3d60*/  NOP ;  /* 0x0000000000007918 */ /* 0x000fc00000000000 */
        /* <DEDUP_REMOVED lines=9> */
.L_x_3:


//--------------------- .nv.shared._Z10mysgemm_v3ILi128ELi128ELi8ELi8ELi8EEviiifPfS0_fS0_ --------------------------
	.section	.nv.shared._Z10mysgemm_v3ILi128ELi128ELi8ELi8ELi8EEviiifPfS0_fS0_,"aw",@nobits
	.sectionflags	@""
	.align	4
.nv.shared._Z10mysgemm_v3ILi128ELi128ELi8ELi8ELi8EEviiifPfS0_fS0_:
	.zero		9216


//--------------------- .nv.shared.reserved.0     --------------------------
	.section	.nv.shared.reserved.0,"aw",@nobits
	.weak		__nv_reservedSMEM_offset_0_alias
	.size		__nv_reservedSMEM_offset_0_alias, 0, 64
	.other		__nv_reservedSMEM_offset_0_alias,@"STO_CUDA_RESERVED_SHARED STV_DEFAULT"
__nv_reservedSMEM_offset_0_alias:
	.zero		0
	.zero		64


//--------------------- .nv.constant0._Z10mysgemm_v3ILi128ELi128ELi8ELi8ELi8EEviiifPfS0_fS0_ --------------------------
	.section	.nv.constant0._Z10mysgemm_v3ILi128ELi128ELi8ELi8ELi8EEviiifPfS0_fS0_,"a",@progbits
	.sectionflags	@""
	.align	4
.nv.constant0._Z10mysgemm_v3ILi128ELi128ELi8ELi8ELi8EEviiifPfS0_fS0_:
	.zero		944


//--------------------- SYMBOLS --------------------------

	.type		.nv.reservedSmem.offset0,@object
	.size		.nv.reservedSmem.offset0,0x4
	.type		.nv.reservedSmem.cap,@object
	.size		.nv.reservedSmem.cap,0x4
